	.target	sm_80

	.elftype	@"ET_EXEC"


//--------------------- .note.nv.tkinfo           --------------------------
	.section	.note.nv.tkinfo,"",@"SHT_NOTE"
	.sectionflags	@"SHF_NOTE_NV_TKINFO"
	.tkinfo
        /*0018*/ 	.word	0x00000002
        /*0030*/ 	.string	""
        /*0030*/ 	.string	"ptxas"
        /*0030*/ 	.string	"Cuda compilation tools, release 13.0, V13.0.88"
        /*0030*/ 	.string	"Build cuda_13.0.r13.0/compiler.36424714_0"
        /*0030*/ 	.string	"-v  -suppress-debug-info  -lineinfo  -arch sm_80 "



//--------------------- .note.nv.cuinfo           --------------------------
	.section	.note.nv.cuinfo,"",@"SHT_NOTE"
	.sectionflags	@"SHF_NOTE_NV_CUINFO"
        /*0018*/ 	.short	0x0002
        /*001a*/ 	.short	0x0050
        /*001c*/ 	.short	0x0082
	.zero		2


//--------------------- .nv.info                  --------------------------
	.section	.nv.info,"",@"SHT_CUDA_INFO"
	.align	4


	//----- nvinfo : EIATTR_REGCOUNT
	.align		4
        /*0000*/ 	.byte	0x04, 0x2f
        /*0002*/ 	.short	(.L_1 - .L_0)
	.align		4
.L_0:
        /*0004*/ 	.word	index@(matmul_kernel)
        /*0008*/ 	.word	0x00000040


	//----- nvinfo : EIATTR_FRAME_SIZE
	.align		4
.L_1:
        /*000c*/ 	.byte	0x04, 0x11
        /*000e*/ 	.short	(.L_3 - .L_2)
	.align		4
.L_2:
        /*0010*/ 	.word	index@(matmul_kernel)
        /*0014*/ 	.word	0x00000000


	//----- nvinfo : EIATTR_MIN_STACK_SIZE
	.align		4
.L_3:
        /*0018*/ 	.byte	0x04, 0x12
        /*001a*/ 	.short	(.L_5 - .L_4)
	.align		4
.L_4:
        /*001c*/ 	.word	index@(matmul_kernel)
        /*0020*/ 	.word	0x00000000
.L_5:


//--------------------- .nv.info.matmul_kernel    --------------------------
	.section	.nv.info.matmul_kernel,"",@"SHT_CUDA_INFO"
	.sectionflags	@""
	.align	4


	//----- nvinfo : EIATTR_CUDA_API_VERSION
	.align		4
        /*0000*/ 	.byte	0x04, 0x37
        /*0002*/ 	.short	(.L_7 - .L_6)
.L_6:
        /*0004*/ 	.word	0x00000082


	//----- nvinfo : EIATTR_SW2861232_WAR
	.align		4
.L_7:
        /*0008*/ 	.byte	0x01, 0x35
	.zero		2


	//----- nvinfo : EIATTR_PARAM_CBANK
	.align		4
        /*000c*/ 	.byte	0x04, 0x0a
        /*000e*/ 	.short	(.L_9 - .L_8)
	.align		4
.L_8:
        /*0010*/ 	.word	index@(.nv.constant0.matmul_kernel)
        /*0014*/ 	.short	0x0160
        /*0016*/ 	.short	0x0050


	//----- nvinfo : EIATTR_CBANK_PARAM_SIZE
	.align		4
.L_9:
        /*0018*/ 	.byte	0x03, 0x19
        /*001a*/ 	.short	0x0050


	//----- nvinfo : EIATTR_KPARAM_INFO
	.align		4
        /*001c*/ 	.byte	0x04, 0x17
        /*001e*/ 	.short	(.L_11 - .L_10)
.L_10:
        /*0020*/ 	.word	0x00000000
        /*0024*/ 	.short	0x000d
        /*0026*/ 	.short	0x0048
        /*0028*/ 	.byte	0x00, 0xf4, 0x21, 0x00


	//----- nvinfo : EIATTR_KPARAM_INFO
	.align		4
.L_11:
        /*002c*/ 	.byte	0x04, 0x17
        /*002e*/ 	.short	(.L_13 - .L_12)
.L_12:
        /*0030*/ 	.word	0x00000000
        /*0034*/ 	.short	0x000c
        /*0036*/ 	.short	0x0040
        /*0038*/ 	.byte	0x00, 0xf4, 0x21, 0x00


	//----- nvinfo : EIATTR_KPARAM_INFO
	.align		4
.L_13:
        /*003c*/ 	.byte	0x04, 0x17
        /*003e*/ 	.short	(.L_15 - .L_14)
.L_14:
        /*0040*/ 	.word	0x00000000
        /*0044*/ 	.short	0x000b
        /*0046*/ 	.short	0x0038
        /*0048*/ 	.byte	0x00, 0xf0, 0x11, 0x00


	//----- nvinfo : EIATTR_KPARAM_INFO
	.align		4
.L_15:
        /*004c*/ 	.byte	0x04, 0x17
        /*004e*/ 	.short	(.L_17 - .L_16)
.L_16:
        /*0050*/ 	.word	0x00000000
        /*0054*/ 	.short	0x000a
        /*0056*/ 	.short	0x0034
        /*0058*/ 	.byte	0x00, 0xf0, 0x11, 0x00


	//----- nvinfo : EIATTR_KPARAM_INFO
	.align		4
.L_17:
        /*005c*/ 	.byte	0x04, 0x17
        /*005e*/ 	.short	(.L_19 - .L_18)
.L_18:
        /*0060*/ 	.word	0x00000000
        /*0064*/ 	.short	0x0009
        /*0066*/ 	.short	0x0030
        /*0068*/ 	.byte	0x00, 0xf0, 0x11, 0x00


	//----- nvinfo : EIATTR_KPARAM_INFO
	.align		4
.L_19:
        /*006c*/ 	.byte	0x04, 0x17
        /*006e*/ 	.short	(.L_21 - .L_20)
.L_20:
        /*0070*/ 	.word	0x00000000
        /*0074*/ 	.short	0x0008
        /*0076*/ 	.short	0x002c
        /*0078*/ 	.byte	0x00, 0xf0, 0x11, 0x00


	//----- nvinfo : EIATTR_KPARAM_INFO
	.align		4
.L_21:
        /*007c*/ 	.byte	0x04, 0x17
        /*007e*/ 	.short	(.L_23 - .L_22)
.L_22:
        /*0080*/ 	.word	0x00000000
        /*0084*/ 	.short	0x0007
        /*0086*/ 	.short	0x0028
        /*0088*/ 	.byte	0x00, 0xf0, 0x11, 0x00


	//----- nvinfo : EIATTR_KPARAM_INFO
	.align		4
.L_23:
        /*008c*/ 	.byte	0x04, 0x17
        /*008e*/ 	.short	(.L_25 - .L_24)
.L_24:
        /*0090*/ 	.word	0x00000000
        /*0094*/ 	.short	0x0006
        /*0096*/ 	.short	0x0024
        /*0098*/ 	.byte	0x00, 0xf0, 0x11, 0x00


	//----- nvinfo : EIATTR_KPARAM_INFO
	.align		4
.L_25:
        /*009c*/ 	.byte	0x04, 0x17
        /*009e*/ 	.short	(.L_27 - .L_26)
.L_26:
        /*00a0*/ 	.word	0x00000000
        /*00a4*/ 	.short	0x0005
        /*00a6*/ 	.short	0x0020
        /*00a8*/ 	.byte	0x00, 0xf0, 0x11, 0x00


	//----- nvinfo : EIATTR_KPARAM_INFO
	.align		4
.L_27:
        /*00ac*/ 	.byte	0x04, 0x17
        /*00ae*/ 	.short	(.L_29 - .L_28)
.L_28:
        /*00b0*/ 	.word	0x00000000
        /*00b4*/ 	.short	0x0004
        /*00b6*/ 	.short	0x001c
        /*00b8*/ 	.byte	0x00, 0xf0, 0x11, 0x00


	//----- nvinfo : EIATTR_KPARAM_INFO
	.align		4
.L_29:
        /*00bc*/ 	.byte	0x04, 0x17
        /*00be*/ 	.short	(.L_31 - .L_30)
.L_30:
        /*00c0*/ 	.word	0x00000000
        /*00c4*/ 	.short	0x0003
        /*00c6*/ 	.short	0x0018
        /*00c8*/ 	.byte	0x00, 0xf0, 0x11, 0x00


	//----- nvinfo : EIATTR_KPARAM_INFO
	.align		4
.L_31:
        /*00cc*/ 	.byte	0x04, 0x17
        /*00ce*/ 	.short	(.L_33 - .L_32)
.L_32:
        /*00d0*/ 	.word	0x00000000
        /*00d4*/ 	.short	0x0002
        /*00d6*/ 	.short	0x0010
        /*00d8*/ 	.byte	0x00, 0xf4, 0x21, 0x00


	//----- nvinfo : EIATTR_KPARAM_INFO
	.align		4
.L_33:
        /*00dc*/ 	.byte	0x04, 0x17
        /*00de*/ 	.short	(.L_35 - .L_34)
.L_34:
        /*00e0*/ 	.word	0x00000000
        /*00e4*/ 	.short	0x0001
        /*00e6*/ 	.short	0x0008
        /*00e8*/ 	.byte	0x00, 0xf4, 0x21, 0x00


	//----- nvinfo : EIATTR_KPARAM_INFO
	.align		4
.L_35:
        /*00ec*/ 	.byte	0x04, 0x17
        /*00ee*/ 	.short	(.L_37 - .L_36)
.L_36:
        /*00f0*/ 	.word	0x00000000
        /*00f4*/ 	.short	0x0000
        /*00f6*/ 	.short	0x0000
        /*00f8*/ 	.byte	0x00, 0xf4, 0x21, 0x00


	//----- nvinfo : EIATTR_MAXREG_COUNT
	.align		4
.L_37:
        /*00fc*/ 	.byte	0x03, 0x1b
        /*00fe*/ 	.short	0x0080


	//----- nvinfo : EIATTR_NUM_BARRIERS
	.align		4
        /*0100*/ 	.byte	0x02, 0x4c
        /*0102*/ 	.byte	0x01
	.zero		1


	//----- nvinfo : EIATTR_MERCURY_ISA_VERSION
	.align		4
        /*0104*/ 	.byte	0x03, 0x5f
        /*0106*/ 	.short	0x0000


	//----- nvinfo : EIATTR_EXIT_INSTR_OFFSETS
	.align		4
        /*0108*/ 	.byte	0x04, 0x1c
        /*010a*/ 	.short	(.L_39 - .L_38)


	//   ....[0]....
.L_38:
        /*010c*/ 	.word	0x00001df0


	//   ....[1]....
        /*0110*/ 	.word	0x00001e20


	//----- nvinfo : EIATTR_REQNTID
	.align		4
.L_39:
        /*0114*/ 	.byte	0x04, 0x10
        /*0116*/ 	.short	(.L_41 - .L_40)
.L_40:
        /*0118*/ 	.word	0x00000200
        /*011c*/ 	.word	0x00000001
        /*0120*/ 	.word	0x00000001
.L_41:


//--------------------- .nv.callgraph             --------------------------
	.section	.nv.callgraph,"",@"SHT_CUDA_CALLGRAPH"
	.align	4
	.sectionentsize	8
	.align		4
        /*0000*/ 	.word	0x00000000
	.align		4
        /*0004*/ 	.word	0xffffffff
	.align		4
        /*0008*/ 	.word	0x00000000
	.align		4
        /*000c*/ 	.word	0xfffffffe
	.align		4
        /*0010*/ 	.word	0x00000000
	.align		4
        /*0014*/ 	.word	0xfffffffd
	.align		4
        /*0018*/ 	.word	0x00000000
	.align		4
        /*001c*/ 	.word	0xfffffffc


//--------------------- .nv.rel.action            --------------------------
	.section	.nv.rel.action,"",@"SHT_CUDA_RELOCINFO"
	.align	8
	.sectionentsize	8
        /*0000*/ 	.byte	0x73, 0x00, 0x00, 0x00, 0x00, 0x00, 0x00, 0x00, 0x00, 0x00, 0x00, 0x11, 0x25, 0x00, 0x05, 0x36


//--------------------- .nv.constant0.matmul_kernel --------------------------
	.section	.nv.constant0.matmul_kernel,"a",@progbits
	.sectionflags	@""
	.align	4
.nv.constant0.matmul_kernel:
	.zero		432


//--------------------- .text.matmul_kernel       --------------------------
	.section	.text.matmul_kernel,"ax",@progbits
	.sectioninfo	@"SHI_REGISTERS=64"
	.align	128
        .global         matmul_kernel
        .type           matmul_kernel,@function
        .size           matmul_kernel,(.L_x_4 - matmul_kernel)
        .other          matmul_kernel,@"STO_CUDA_ENTRY STV_DEFAULT"
matmul_kernel:
.text.matmul_kernel:
[----:B------:R-:W-:Y:S02]  /*0000*/  IMAD.MOV.U32 R1, RZ, RZ, c[0x0][0x28] ;  /* 0x00000a00ff017624 */ /* 0x000fe400078e00ff */
[----:B------:R-:W-:Y:S01]  /*0010*/  IMAD.MOV.U32 R0, RZ, RZ, c[0x0][0x17c] ;  /* 0x00005f00ff007624 */ /* 0x000fe200078e00ff */
[----:B------:R-:W0:Y:S01]  /*0020*/  S2R R5, SR_CTAID.X ;  /* 0x0000000000057919 */ /* 0x000e220000002500 */
[----:B------:R-:W-:Y:S02]  /*0030*/  ULDC UR4, c[0x0][0x180] ;  /* 0x0000600000047ab9 */ /* 0x000fe40000000800 */
[----:B------:R-:W-:Y:S01]  /*0040*/  ULDC.64 UR6, c[0x0][0x118] ;  /* 0x0000460000067ab9 */ /* 0x000fe20000000a00 */
[----:B------:R-:W-:Y:S01]  /*0050*/  IADD3 R0, R0, 0x3f, RZ ;  /* 0x0000003f00007810 */ /* 0x000fe20007ffe0ff */
[----:B------:R-:W1:Y:S03]  /*0060*/  S2R R20, SR_TID.X ;  /* 0x0000000000147919 */ /* 0x000e660000002100 */
[----:B------:R-:W-:-:S04]  /*0070*/  SHF.R.S32.HI R3, RZ, 0x1f, R0 ;  /* 0x0000001fff037819 */ /* 0x000fc80000011400 */
[----:B------:R-:W-:-:S04]  /*0080*/  LEA.HI R3, R3, R0, RZ, 0x6 ;  /* 0x0000000003037211 */ /* 0x000fc800078f30ff */
[----:B------:R-:W-:-:S05]  /*0090*/  SHF.R.S32.HI R3, RZ, 0x6, R3 ;  /* 0x00000006ff037819 */ /* 0x000fca0000011403 */
[----:B------:R-:W-:Y:S01]  /*00a0*/  IMAD.SHL.U32 R4, R3, 0x8, RZ ;  /* 0x0000000803047824 */ /* 0x000fe200078e00ff */
[----:B0-----:R-:W-:-:S04]  /*00b0*/  IABS R8, R5 ;  /* 0x0000000500087213 */ /* 0x001fc80000000000 */
[-C--:B------:R-:W-:Y:S02]  /*00c0*/  IABS R7, R4.reuse ;  /* 0x0000000400077213 */ /* 0x080fe40000000000 */
[----:B------:R-:W-:Y:S02]  /*00d0*/  IABS R10, R4 ;  /* 0x00000004000a7213 */ /* 0x000fe40000000000 */
[----:B------:R-:W0:Y:S01]  /*00e0*/  I2F.RP R0, R7 ;  /* 0x0000000700007306 */ /* 0x000e220000209400 */
[----:B-1----:R-:W-:-:S04]  /*00f0*/  SHF.R.U32.HI R35, RZ, 0x7, R20 ;  /* 0x00000007ff237819 */ /* 0x002fc80000011614 */
[----:B------:R-:W-:-:S04]  /*0100*/  SGXT.U32 R35, R35, 0x2 ;  /* 0x000000022323781a */ /* 0x000fc80000000000 */
[C---:B------:R-:W-:Y:S02]  /*0110*/  LOP3.LUT R53, R35.reuse, 0x4, RZ, 0xfc, !PT ;  /* 0x0000000423357812 */ /* 0x040fe400078efcff */
[C---:B------:R-:W-:Y:S02]  /*0120*/  LOP3.LUT R52, R35.reuse, 0x8, RZ, 0xfc, !PT ;  /* 0x0000000823347812 */ /* 0x040fe400078efcff */
[C---:B------:R-:W-:Y:S02]  /*0130*/  LOP3.LUT R51, R35.reuse, 0xc, RZ, 0xfc, !PT ;  /* 0x0000000c23337812 */ /* 0x040fe400078efcff */
[C---:B------:R-:W-:Y:S01]  /*0140*/  LOP3.LUT R50, R35.reuse, 0x10, RZ, 0xfc, !PT ;  /* 0x0000001023327812 */ /* 0x040fe200078efcff */
[----:B0-----:R-:W0:Y:S01]  /*0150*/  MUFU.RCP R0, R0 ;  /* 0x0000000000007308 */ /* 0x001e220000001000 */
[C---:B------:R-:W-:Y:S02]  /*0160*/  LOP3.LUT R49, R35.reuse, 0x14, RZ, 0xfc, !PT ;  /* 0x0000001423317812 */ /* 0x040fe400078efcff */
[----:B------:R-:W-:-:S02]  /*0170*/  LOP3.LUT R48, R35, 0x18, RZ, 0xfc, !PT ;  /* 0x0000001823307812 */ /* 0x000fc400078efcff */
[----:B------:R-:W-:Y:S02]  /*0180*/  LOP3.LUT R47, R35, 0x1c, RZ, 0xfc, !PT ;  /* 0x0000001c232f7812 */ /* 0x000fe400078efcff */
[----:B0-----:R-:W-:Y:S01]  /*0190*/  IADD3 R2, R0, 0xffffffe, RZ ;  /* 0x0ffffffe00027810 */ /* 0x001fe20007ffe0ff */
[----:B------:R-:W-:-:S03]  /*01a0*/  IMAD.MOV R0, RZ, RZ, -R10 ;  /* 0x000000ffff007224 */ /* 0x000fc600078e0a0a */
[----:B------:R0:W1:Y:S02]  /*01b0*/  F2I.FTZ.U32.TRUNC.NTZ R3, R2 ;  /* 0x0000000200037305 */ /* 0x000064000021f000 */
[----:B0-----:R-:W-:Y:S02]  /*01c0*/  IMAD.MOV.U32 R2, RZ, RZ, RZ ;  /* 0x000000ffff027224 */ /* 0x001fe400078e00ff */
[----:B-1----:R-:W-:-:S04]  /*01d0*/  IMAD.MOV R6, RZ, RZ, -R3 ;  /* 0x000000ffff067224 */ /* 0x002fc800078e0a03 */
[----:B------:R-:W-:Y:S02]  /*01e0*/  IMAD R9, R6, R7, RZ ;  /* 0x0000000706097224 */ /* 0x000fe400078e02ff */
[----:B------:R-:W-:Y:S02]  /*01f0*/  IMAD.MOV.U32 R6, RZ, RZ, R8 ;  /* 0x000000ffff067224 */ /* 0x000fe400078e0008 */
[----:B------:R-:W-:-:S06]  /*0200*/  IMAD.HI.U32 R3, R3, R9, R2 ;  /* 0x0000000903037227 */ /* 0x000fcc00078e0002 */
[----:B------:R-:W-:-:S04]  /*0210*/  IMAD.HI.U32 R3, R3, R6, RZ ;  /* 0x0000000603037227 */ /* 0x000fc800078e00ff */
[----:B------:R-:W-:-:S05]  /*0220*/  IMAD R0, R3, R0, R6 ;  /* 0x0000000003007224 */ /* 0x000fca00078e0206 */
[----:B------:R-:W-:-:S13]  /*0230*/  ISETP.GT.U32.AND P1, PT, R7, R0, PT ;  /* 0x000000000700720c */ /* 0x000fda0003f24070 */
[----:B------:R-:W-:Y:S01]  /*0240*/  @!P1 IMAD.IADD R0, R0, 0x1, -R7 ;  /* 0x0000000100009824 */ /* 0x000fe200078e0a07 */
[----:B------:R-:W-:Y:S02]  /*0250*/  @!P1 IADD3 R3, R3, 0x1, RZ ;  /* 0x0000000103039810 */ /* 0x000fe40007ffe0ff */
[----:B------:R-:W-:Y:S02]  /*0260*/  ISETP.NE.AND P1, PT, R4, RZ, PT ;  /* 0x000000ff0400720c */ /* 0x000fe40003f25270 */
[----:B------:R-:W-:Y:S02]  /*0270*/  ISETP.GE.U32.AND P0, PT, R0, R7, PT ;  /* 0x000000070000720c */ /* 0x000fe40003f06070 */
[----:B------:R-:W-:-:S04]  /*0280*/  LOP3.LUT R0, R5, R4, RZ, 0x3c, !PT ;  /* 0x0000000405007212 */ /* 0x000fc800078e3cff */
[----:B------:R-:W-:Y:S01]  /*0290*/  ISETP.GE.AND P2, PT, R0, RZ, PT ;  /* 0x000000ff0000720c */ /* 0x000fe20003f46270 */
[----:B------:R-:W-:-:S05]  /*02a0*/  IMAD.MOV.U32 R0, RZ, RZ, c[0x0][0x178] ;  /* 0x00005e00ff007624 */ /* 0x000fca00078e00ff */
[----:B------:R-:W-:Y:S02]  /*02b0*/  IADD3 R0, R0, 0x7f, RZ ;  /* 0x0000007f00007810 */ /* 0x000fe40007ffe0ff */
[----:B------:R-:W-:-:S05]  /*02c0*/  @P0 IADD3 R3, R3, 0x1, RZ ;  /* 0x0000000103030810 */ /* 0x000fca0007ffe0ff */
[----:B------:R-:W-:Y:S01]  /*02d0*/  IMAD.MOV.U32 R2, RZ, RZ, R3 ;  /* 0x000000ffff027224 */ /* 0x000fe200078e0003 */
[----:B------:R-:W-:-:S03]  /*02e0*/  SHF.R.S32.HI R3, RZ, 0x1f, R0 ;  /* 0x0000001fff037819 */ /* 0x000fc60000011400 */
[----:B------:R-:W-:Y:S01]  /*02f0*/  @!P2 IMAD.MOV R2, RZ, RZ, -R2 ;  /* 0x000000ffff02a224 */ /* 0x000fe200078e0a02 */
[----:B------:R-:W-:Y:S02]  /*0300*/  @!P1 LOP3.LUT R2, RZ, R4, RZ, 0x33, !PT ;  /* 0x00000004ff029212 */ /* 0x000fe400078e33ff */
[----:B------:R-:W-:-:S03]  /*0310*/  LEA.HI R3, R3, R0, RZ, 0x7 ;  /* 0x0000000003037211 */ /* 0x000fc600078f38ff */
[----:B------:R-:W-:Y:S02]  /*0320*/  IMAD.SHL.U32 R6, R2, 0x8, RZ ;  /* 0x0000000802067824 */ /* 0x000fe400078e00ff */
[----:B------:R-:W-:-:S03]  /*0330*/  IMAD.MOV R2, RZ, RZ, -R2 ;  /* 0x000000ffff027224 */ /* 0x000fc600078e0a02 */
[----:B------:R-:W-:Y:S01]  /*0340*/  LEA.HI.SX32 R3, R3, -R6, 0x19 ;  /* 0x8000000603037211 */ /* 0x000fe200078fcaff */
[----:B------:R-:W-:-:S03]  /*0350*/  IMAD R4, R4, R2, R5 ;  /* 0x0000000204047224 */ /* 0x000fc600078e0205 */
[----:B------:R-:W-:Y:S02]  /*0360*/  IMNMX R11, R3, 0x8, PT ;  /* 0x00000008030b7817 */ /* 0x000fe40003800200 */
[----:B------:R-:W-:Y:S02]  /*0370*/  IABS R9, R4 ;  /* 0x0000000400097213 */ /* 0x000fe40000000000 */
[----:B------:R-:W-:-:S04]  /*0380*/  IABS R7, R11 ;  /* 0x0000000b00077213 */ /* 0x000fc80000000000 */
[----:B------:R-:W0:Y:S08]  /*0390*/  I2F.RP R0, R7 ;  /* 0x0000000700007306 */ /* 0x000e300000209400 */
[----:B0-----:R-:W0:Y:S02]  /*03a0*/  MUFU.RCP R0, R0 ;  /* 0x0000000000007308 */ /* 0x001e240000001000 */
[----:B0-----:R-:W-:-:S06]  /*03b0*/  IADD3 R3, R0, 0xffffffe, RZ ;  /* 0x0ffffffe00037810 */ /* 0x001fcc0007ffe0ff */
[----:B------:R-:W0:Y:S02]  /*03c0*/  F2I.FTZ.U32.TRUNC.NTZ R3, R3 ;  /* 0x0000000300037305 */ /* 0x000e24000021f000 */
[----:B0-----:R-:W-:-:S04]  /*03d0*/  IMAD.MOV R8, RZ, RZ, -R3 ;  /* 0x000000ffff087224 */ /* 0x001fc800078e0a03 */
[----:B------:R-:W-:Y:S01]  /*03e0*/  IMAD.MOV.U32 R2, RZ, RZ, R8 ;  /* 0x000000ffff027224 */ /* 0x000fe200078e0008 */
[----:B------:R-:W-:-:S03]  /*03f0*/  IABS R8, R11 ;  /* 0x0000000b00087213 */ /* 0x000fc60000000000 */
[----:B------:R-:W-:Y:S02]  /*0400*/  IMAD R5, R2, R7, RZ ;  /* 0x0000000702057224 */ /* 0x000fe400078e02ff */
[----:B------:R-:W-:Y:S02]  /*0410*/  IMAD.MOV.U32 R2, RZ, RZ, RZ ;  /* 0x000000ffff027224 */ /* 0x000fe400078e00ff */
[----:B------:R-:W-:Y:S02]  /*0420*/  IMAD.MOV R0, RZ, RZ, -R8 ;  /* 0x000000ffff007224 */ /* 0x000fe400078e0a08 */
[----:B------:R-:W-:Y:S01]  /*0430*/  IMAD.HI.U32 R2, R3, R5, R2 ;  /* 0x0000000503027227 */ /* 0x000fe200078e0002 */
[----:B------:R-:W-:-:S03]  /*0440*/  LOP3.LUT R3, R20, 0x7f, RZ, 0xc0, !PT ;  /* 0x0000007f14037812 */ /* 0x000fc600078ec0ff */
[----:B------:R-:W-:Y:S02]  /*0450*/  IMAD.MOV.U32 R5, RZ, RZ, c[0x0][0x180] ;  /* 0x00006000ff057624 */ /* 0x000fe400078e00ff */
[----:B------:R-:W-:-:S03]  /*0460*/  IMAD.HI.U32 R2, R2, R9, RZ ;  /* 0x0000000902027227 */ /* 0x000fc600078e00ff */
[----:B------:R-:W-:Y:S01]  /*0470*/  IADD3 R5, R5, 0x1f, RZ ;  /* 0x0000001f05057810 */ /* 0x000fe20007ffe0ff */
[----:B------:R-:W-:-:S05]  /*0480*/  IMAD R0, R2, R0, R9 ;  /* 0x0000000002007224 */ /* 0x000fca00078e0209 */
[----:B------:R-:W-:-:S13]  /*0490*/  ISETP.GT.U32.AND P1, PT, R7, R0, PT ;  /* 0x000000000700720c */ /* 0x000fda0003f24070 */
[----:B------:R-:W-:Y:S01]  /*04a0*/  @!P1 IMAD.IADD R0, R0, 0x1, -R7 ;  /* 0x0000000100009824 */ /* 0x000fe200078e0a07 */
[----:B------:R-:W-:Y:S02]  /*04b0*/  @!P1 IADD3 R2, R2, 0x1, RZ ;  /* 0x0000000102029810 */ /* 0x000fe40007ffe0ff */
[----:B------:R-:W-:Y:S02]  /*04c0*/  ISETP.NE.AND P1, PT, R11, RZ, PT ;  /* 0x000000ff0b00720c */ /* 0x000fe40003f25270 */
[----:B------:R-:W-:Y:S02]  /*04d0*/  ISETP.GE.U32.AND P0, PT, R0, R7, PT ;  /* 0x000000070000720c */ /* 0x000fe40003f06070 */
[----:B------:R-:W-:-:S04]  /*04e0*/  LOP3.LUT R0, R4, R11, RZ, 0x3c, !PT ;  /* 0x0000000b04007212 */ /* 0x000fc800078e3cff */
[----:B------:R-:W-:-:S07]  /*04f0*/  ISETP.GE.AND P2, PT, R0, RZ, PT ;  /* 0x000000ff0000720c */ /* 0x000fce0003f46270 */
[----:B------:R-:W-:Y:S02]  /*0500*/  @P0 IADD3 R2, R2, 0x1, RZ ;  /* 0x0000000102020810 */ /* 0x000fe40007ffe0ff */
[----:B------:R-:W-:-:S04]  /*0510*/  ISETP.GT.AND P0, PT, R5, 0x1f, PT ;  /* 0x0000001f0500780c */ /* 0x000fc80003f04270 */
[----:B------:R-:W-:Y:S01]  /*0520*/  @!P2 IMAD.MOV R2, RZ, RZ, -R2 ;  /* 0x000000ffff02a224 */ /* 0x000fe200078e0a02 */
[----:B------:R-:W-:-:S05]  /*0530*/  @!P1 LOP3.LUT R2, RZ, R11, RZ, 0x33, !PT ;  /* 0x0000000bff029212 */ /* 0x000fca00078e33ff */
[----:B------:R-:W-:Y:S02]  /*0540*/  IMAD.MOV R0, RZ, RZ, -R2 ;  /* 0x000000ffff007224 */ /* 0x000fe400078e0a02 */
[----:B------:R-:W-:Y:S02]  /*0550*/  IMAD.SHL.U32 R40, R2, 0x40, RZ ;  /* 0x0000004002287824 */ /* 0x000fe400078e00ff */
[----:B------:R-:W-:-:S04]  /*0560*/  IMAD R0, R11, R0, R4 ;  /* 0x000000000b007224 */ /* 0x000fc800078e0204 */
[----:B------:R-:W-:-:S04]  /*0570*/  IMAD.IADD R0, R6, 0x1, R0 ;  /* 0x0000000106007824 */ /* 0x000fc800078e0200 */
[----:B------:R-:W-:Y:S01]  /*0580*/  IMAD R46, R0, 0x80, R3 ;  /* 0x00000080002e7824 */ /* 0x000fe200078e0203 */
[----:B------:R-:W-:Y:S05]  /*0590*/  @P0 BRA `(.L_x_0) ;  /* 0x0000008000000947 */ /* 0x000fea0003800000 */
[C---:B------:R-:W-:Y:S01]  /*05a0*/  IMAD.SHL.U32 R45, R20.reuse, 0x2, RZ ;  /* 0x00000002142d7824 */ /* 0x040fe200078e00ff */
[----:B------:R-:W-:Y:S01]  /*05b0*/  SHF.R.U32.HI R55, RZ, 0x2, R20 ;  /* 0x00000002ff377819 */ /* 0x000fe20000011614 */
[----:B------:R-:W-:Y:S01]  /*05c0*/  IMAD.SHL.U32 R54, R20, 0x8, RZ ;  /* 0x0000000814367824 */ /* 0x000fe200078e00ff */
[----:B------:R-:W-:Y:S01]  /*05d0*/  CS2R R24, SRZ ;  /* 0x0000000000187805 */ /* 0x000fe2000001ff00 */
[----:B------:R-:W-:Y:S01]  /*05e0*/  CS2R R16, SRZ ;  /* 0x0000000000107805 */ /* 0x000fe2000001ff00 */
[----:B------:R-:W-:Y:S01]  /*05f0*/  CS2R R26, SRZ ;  /* 0x00000000001a7805 */ /* 0x000fe2000001ff00 */
[----:B------:R-:W-:Y:S01]  /*0600*/  CS2R R18, SRZ ;  /* 0x0000000000127805 */ /* 0x000fe2000001ff00 */
[----:B------:R-:W-:Y:S05]  /*0610*/  BRA `(.L_x_1) ;  /* 0x00000eb000007947 */ /* 0x000fea0003800000 */
.L_x_0:
[----:B------:R-:W-:Y:S01]  /*0620*/  IABS R6, c[0x0][0x17c] ;  /* 0x00005f0000067a13 */ /* 0x000fe20000000000 */
[C---:B------:R-:W-:Y:S01]  /*0630*/  IMAD.SHL.U32 R45, R20.reuse, 0x2, RZ ;  /* 0x00000002142d7824 */ /* 0x040fe200078e00ff */
[----:B------:R-:W-:Y:S01]  /*0640*/  IABS R4, c[0x0][0x178] ;  /* 0x00005e0000047a13 */ /* 0x000fe20000000000 */
[----:B------:R-:W-:Y:S01]  /*0650*/  IMAD.SHL.U32 R54, R20, 0x8, RZ ;  /* 0x0000000814367824 */ /* 0x000fe200078e00ff */
[----:B------:R-:W0:Y:S01]  /*0660*/  I2F.RP R7, R6 ;  /* 0x0000000600077306 */ /* 0x000e220000209400 */
[--C-:B------:R-:W-:Y:S01]  /*0670*/  SHF.R.U32.HI R2, RZ, 0x5, R20.reuse ;  /* 0x00000005ff027819 */ /* 0x100fe20000011614 */
[----:B------:R-:W-:Y:S01]  /*0680*/  IMAD R61, R48, c[0x0][0x188], RZ ;  /* 0x00006200303d7a24 */ /* 0x000fe200078e02ff */
[----:B------:R-:W-:Y:S01]  /*0690*/  SHF.R.S32.HI R0, RZ, 0x1f, R5 ;  /* 0x0000001fff007819 */ /* 0x000fe20000011405 */
[----:B------:R-:W-:Y:S01]  /*06a0*/  IMAD R60, R49, c[0x0][0x188], RZ ;  /* 0x00006200313c7a24 */ /* 0x000fe200078e02ff */
[----:B------:R-:W-:Y:S01]  /*06b0*/  LEA.HI R12, R20, R40, RZ, 0x1b ;  /* 0x00000028140c7211 */ /* 0x000fe200078fd8ff */
[----:B------:R-:W-:Y:S01]  /*06c0*/  IMAD R59, R50, c[0x0][0x188], RZ ;  /* 0x00006200323b7a24 */ /* 0x000fe200078e02ff */
[----:B------:R-:W-:Y:S01]  /*06d0*/  LEA.HI R5, R0, R5, RZ, 0x5 ;  /* 0x0000000500057211 */ /* 0x000fe200078f28ff */
[----:B------:R-:W1:Y:S01]  /*06e0*/  I2F.RP R10, R4 ;  /* 0x00000004000a7306 */ /* 0x000e620000209400 */
[----:B------:R-:W-:Y:S01]  /*06f0*/  IABS R14, R46 ;  /* 0x0000002e000e7213 */ /* 0x000fe20000000000 */
[----:B------:R-:W-:Y:S01]  /*0700*/  IMAD R58, R51, c[0x0][0x188], RZ ;  /* 0x00006200333a7a24 */ /* 0x000fe200078e02ff */
[----:B------:R-:W-:Y:S01]  /*0710*/  LOP3.LUT R32, R20, 0x1f, RZ, 0xc0, !PT ;  /* 0x0000001f14207812 */ /* 0x000fe200078ec0ff */
[----:B------:R-:W-:Y:S01]  /*0720*/  IMAD R57, R52, c[0x0][0x188], RZ ;  /* 0x0000620034397a24 */ /* 0x000fe200078e02ff */
[----:B------:R-:W-:Y:S01]  /*0730*/  LOP3.LUT R34, R54, 0x30, R45, 0x48, !PT ;  /* 0x0000003036227812 */ /* 0x000fe200078e482d */
[----:B------:R-:W-:Y:S01]  /*0740*/  IMAD R56, R53, c[0x0][0x188], RZ ;  /* 0x0000620035387a24 */ /* 0x000fe200078e02ff */
[----:B------:R-:W-:Y:S01]  /*0750*/  SHF.R.U32.HI R55, RZ, 0x2, R20 ;  /* 0x00000002ff377819 */ /* 0x000fe20000011614 */
[----:B0-----:R-:W0:Y:S01]  /*0760*/  MUFU.RCP R7, R7 ;  /* 0x0000000700077308 */ /* 0x001e220000001000 */
[----:B------:R-:W-:Y:S01]  /*0770*/  IMAD R33, R32, c[0x0][0x18c], RZ ;  /* 0x0000630020217a24 */ /* 0x000fe200078e02ff */
[----:B------:R-:W-:Y:S01]  /*0780*/  CS2R R28, SRZ ;  /* 0x00000000001c7805 */ /* 0x000fe2000001ff00 */
[----:B------:R-:W-:Y:S01]  /*0790*/  CS2R R30, SRZ ;  /* 0x00000000001e7805 */ /* 0x000fe2000001ff00 */
[----:B------:R-:W-:Y:S01]  /*07a0*/  CS2R R24, SRZ ;  /* 0x0000000000187805 */ /* 0x000fe2000001ff00 */
[----:B------:R-:W-:Y:S01]  /*07b0*/  CS2R R26, SRZ ;  /* 0x00000000001a7805 */ /* 0x000fe2000001ff00 */
[----:B------:R-:W-:Y:S01]  /*07c0*/  CS2R R22, SRZ ;  /* 0x0000000000167805 */ /* 0x000fe2000001ff00 */
[----:B------:R-:W-:Y:S01]  /*07d0*/  CS2R R18, SRZ ;  /* 0x0000000000127805 */ /* 0x000fe2000001ff00 */
[----:B-1----:R-:W1:Y:S01]  /*07e0*/  MUFU.RCP R10, R10 ;  /* 0x0000000a000a7308 */ /* 0x002e620000001000 */
[----:B------:R-:W-:-:S02]  /*07f0*/  SHF.R.S32.HI R5, RZ, 0x5, R5 ;  /* 0x00000005ff057819 */ /* 0x000fc40000011405 */
[----:B0-----:R-:W-:Y:S02]  /*0800*/  IADD3 R8, R7, 0xffffffe, RZ ;  /* 0x0ffffffe07087810 */ /* 0x001fe40007ffe0ff */
[----:B------:R-:W-:-:S03]  /*0810*/  SGXT.U32 R7, R2, 0x4 ;  /* 0x000000040207781a */ /* 0x000fc60000000000 */
[----:B------:R0:W2:Y:S01]  /*0820*/  F2I.FTZ.U32.TRUNC.NTZ R9, R8 ;  /* 0x0000000800097305 */ /* 0x0000a2000021f000 */
[----:B------:R-:W-:Y:S02]  /*0830*/  IADD3 R2, R12, 0x30, RZ ;  /* 0x000000300c027810 */ /* 0x000fe40007ffe0ff */
[----:B------:R-:W-:Y:S02]  /*0840*/  LOP3.LUT R0, R40, R7, RZ, 0xfc, !PT ;  /* 0x0000000728007212 */ /* 0x000fe400078efcff */
[----:B-1----:R-:W-:Y:S02]  /*0850*/  IADD3 R3, R10, 0xffffffe, RZ ;  /* 0x0ffffffe0a037810 */ /* 0x002fe40007ffe0ff */
[----:B------:R-:W-:Y:S01]  /*0860*/  ISETP.GE.AND P0, PT, R2, RZ, PT ;  /* 0x000000ff0200720c */ /* 0x000fe20003f06270 */
[----:B0-----:R-:W-:Y:S01]  /*0870*/  IMAD.MOV.U32 R8, RZ, RZ, RZ ;  /* 0x000000ffff087224 */ /* 0x001fe200078e00ff */
[----:B------:R-:W-:Y:S02]  /*0880*/  LOP3.LUT R16, R0, 0x20, RZ, 0xfc, !PT ;  /* 0x0000002000107812 */ /* 0x000fe400078efcff */
[----:B------:R-:W0:Y:S01]  /*0890*/  F2I.FTZ.U32.TRUNC.NTZ R3, R3 ;  /* 0x0000000300037305 */ /* 0x000e22000021f000 */
[----:B------:R-:W-:-:S02]  /*08a0*/  IABS R17, R0 ;  /* 0x0000000000117213 */ /* 0x000fc40000000000 */
[----:B------:R-:W-:Y:S01]  /*08b0*/  IABS R13, R16 ;  /* 0x00000010000d7213 */ /* 0x000fe20000000000 */
[----:B--2---:R-:W-:-:S04]  /*08c0*/  IMAD.MOV R11, RZ, RZ, -R9 ;  /* 0x000000ffff0b7224 */ /* 0x004fc800078e0a09 */
[----:B------:R-:W-:-:S04]  /*08d0*/  IMAD R11, R11, R6, RZ ;  /* 0x000000060b0b7224 */ /* 0x000fc800078e02ff */
[----:B------:R-:W-:Y:S01]  /*08e0*/  IMAD.HI.U32 R8, R9, R11, R8 ;  /* 0x0000000b09087227 */ /* 0x000fe200078e0008 */
[----:B------:R-:W-:-:S03]  /*08f0*/  IABS R9, R2 ;  /* 0x0000000200097213 */ /* 0x000fc60000000000 */
[----:B0-----:R-:W-:Y:S02]  /*0900*/  IMAD.MOV R10, RZ, RZ, -R3 ;  /* 0x000000ffff0a7224 */ /* 0x001fe400078e0a03 */
[----:B------:R-:W-:Y:S02]  /*0910*/  IMAD.MOV.U32 R2, RZ, RZ, RZ ;  /* 0x000000ffff027224 */ /* 0x000fe400078e00ff */
[----:B------:R-:W-:Y:S01]  /*0920*/  IMAD.MOV.U32 R7, RZ, RZ, R10 ;  /* 0x000000ffff077224 */ /* 0x000fe200078e000a */
[----:B------:R-:W-:-:S03]  /*0930*/  IADD3 R10, R12, 0x10, RZ ;  /* 0x000000100c0a7810 */ /* 0x000fc60007ffe0ff */
[----:B------:R-:W-:Y:S01]  /*0940*/  IMAD R7, R7, R4, RZ ;  /* 0x0000000407077224 */ /* 0x000fe200078e02ff */
[----:B------:R-:W-:Y:S02]  /*0950*/  IABS R15, R10 ;  /* 0x0000000a000f7213 */ /* 0x000fe40000000000 */
[----:B------:R-:W-:Y:S01]  /*0960*/  ISETP.GE.AND P1, PT, R10, RZ, PT ;  /* 0x000000ff0a00720c */ /* 0x000fe20003f26270 */
[----:B------:R-:W-:-:S04]  /*0970*/  IMAD.HI.U32 R7, R3, R7, R2 ;  /* 0x0000000703077227 */ /* 0x000fc800078e0002 */
[----:B------:R-:W-:-:S04]  /*0980*/  IMAD.HI.U32 R2, R8, R9, RZ ;  /* 0x0000000908027227 */ /* 0x000fc800078e00ff */
[----:B------:R-:W-:Y:S02]  /*0990*/  IMAD.MOV R11, RZ, RZ, -R2 ;  /* 0x000000ffff0b7224 */ /* 0x000fe400078e0a02 */
[----:B------:R-:W-:-:S04]  /*09a0*/  IMAD.HI.U32 R2, R8, R15, RZ ;  /* 0x0000000f08027227 */ /* 0x000fc800078e00ff */
[----:B------:R-:W-:-:S04]  /*09b0*/  IMAD.HI.U32 R3, R8, R13, RZ ;  /* 0x0000000d08037227 */ /* 0x000fc800078e00ff */
[----:B------:R-:W-:-:S04]  /*09c0*/  IMAD.HI.U32 R8, R8, R17, RZ ;  /* 0x0000001108087227 */ /* 0x000fc800078e00ff */
[----:B------:R-:W-:Y:S02]  /*09d0*/  IMAD.MOV R2, RZ, RZ, -R2 ;  /* 0x000000ffff027224 */ /* 0x000fe400078e0a02 */
[----:B------:R-:W-:Y:S02]  /*09e0*/  IMAD.MOV R12, RZ, RZ, -R3 ;  /* 0x000000ffff0c7224 */ /* 0x000fe400078e0a03 */
[----:B------:R-:W-:-:S04]  /*09f0*/  IMAD.HI.U32 R3, R7, R14, RZ ;  /* 0x0000000e07037227 */ /* 0x000fc800078e00ff */
[C---:B------:R-:W-:Y:S02]  /*0a00*/  IMAD R7, R6.reuse, R11, R9 ;  /* 0x0000000b06077224 */ /* 0x040fe400078e0209 */
[----:B------:R-:W-:Y:S02]  /*0a10*/  IMAD.MOV R8, RZ, RZ, -R8 ;  /* 0x000000ffff087224 */ /* 0x000fe400078e0a08 */
[C---:B------:R-:W-:Y:S01]  /*0a20*/  IMAD R11, R6.reuse, R2, R15 ;  /* 0x00000002060b7224 */ /* 0x040fe200078e020f */
[C---:B------:R-:W-:Y:S01]  /*0a30*/  ISETP.GT.U32.AND P6, PT, R6.reuse, R7, PT ;  /* 0x000000070600720c */ /* 0x040fe20003fc4070 */
[----:B------:R-:W-:Y:S01]  /*0a40*/  IMAD R9, R6, R12, R13 ;  /* 0x0000000c06097224 */ /* 0x000fe200078e020d */
[----:B------:R-:W-:Y:S01]  /*0a50*/  LOP3.LUT R2, R20, 0x180, RZ, 0xc0, !PT ;  /* 0x0000018014027812 */ /* 0x000fe200078ec0ff */
[C---:B------:R-:W-:Y:S01]  /*0a60*/  IMAD R13, R6.reuse, R8, R17 ;  /* 0x00000008060d7224 */ /* 0x040fe200078e0211 */
[C---:B------:R-:W-:Y:S01]  /*0a70*/  ISETP.GT.U32.AND P5, PT, R6.reuse, R11, PT ;  /* 0x0000000b0600720c */ /* 0x040fe20003fa4070 */
[----:B------:R-:W-:Y:S01]  /*0a80*/  IMAD.MOV R3, RZ, RZ, -R3 ;  /* 0x000000ffff037224 */ /* 0x000fe200078e0a03 */
[----:B------:R-:W-:Y:S01]  /*0a90*/  ISETP.GT.U32.AND P4, PT, R6, R9, PT ;  /* 0x000000090600720c */ /* 0x000fe20003f84070 */
[----:B------:R-:W-:Y:S01]  /*0aa0*/  IMAD.SHL.U32 R10, R20, 0x10, RZ ;  /* 0x00000010140a7824 */ /* 0x000fe200078e00ff */
[----:B------:R-:W-:Y:S01]  /*0ab0*/  ISETP.GT.U32.AND P2, PT, R6, R13, PT ;  /* 0x0000000d0600720c */ /* 0x000fe20003f44070 */
[----:B------:R-:W-:Y:S01]  /*0ac0*/  IMAD R3, R4, R3, R14 ;  /* 0x0000000304037224 */ /* 0x000fe200078e020e */
[----:B------:R-:W-:-:S02]  /*0ad0*/  LOP3.LUT R8, R20, 0x7, RZ, 0xc0, !PT ;  /* 0x0000000714087812 */ /* 0x000fc400078ec0ff */
[----:B------:R-:W-:Y:S01]  /*0ae0*/  LOP3.LUT R15, R10, 0x600, RZ, 0xc0, !PT ;  /* 0x000006000a0f7812 */ /* 0x000fe200078ec0ff */
[--C-:B------:R-:W-:Y:S01]  /*0af0*/  @!P6 IMAD.IADD R7, R7, 0x1, -R6.reuse ;  /* 0x000000010707e824 */ /* 0x100fe200078e0a06 */
[----:B------:R-:W-:Y:S01]  /*0b00*/  ISETP.GT.U32.AND P3, PT, R4, R3, PT ;  /* 0x000000030400720c */ /* 0x000fe20003f64070 */
[----:B------:R-:W-:Y:S02]  /*0b10*/  IMAD.SHL.U32 R10, R20, 0x80, RZ ;  /* 0x00000080140a7824 */ /* 0x000fe400078e00ff */
[--C-:B------:R-:W-:Y:S01]  /*0b20*/  @!P5 IMAD.IADD R11, R11, 0x1, -R6.reuse ;  /* 0x000000010b0bd824 */ /* 0x100fe200078e0a06 */
[C---:B------:R-:W-:Y:S01]  /*0b30*/  ISETP.GT.U32.AND P6, PT, R6.reuse, R7, PT ;  /* 0x000000070600720c */ /* 0x040fe20003fc4070 */
[--C-:B------:R-:W-:Y:S01]  /*0b40*/  @!P4 IMAD.IADD R9, R9, 0x1, -R6.reuse ;  /* 0x000000010909c824 */ /* 0x100fe200078e0a06 */
[----:B------:R-:W-:Y:S01]  /*0b50*/  CS2R R20, SRZ ;  /* 0x0000000000147805 */ /* 0x000fe2000001ff00 */
[----:B------:R-:W-:Y:S01]  /*0b60*/  @!P2 IMAD.IADD R13, R13, 0x1, -R6 ;  /* 0x000000010d0da824 */ /* 0x000fe200078e0a06 */
[----:B------:R-:W-:Y:S01]  /*0b70*/  ISETP.GT.U32.AND P2, PT, R6, R11, PT ;  /* 0x0000000b0600720c */ /* 0x000fe20003f44070 */
[----:B------:R-:W-:Y:S01]  /*0b80*/  IMAD R17, R8, 0x40, R15 ;  /* 0x0000004008117824 */ /* 0x000fe200078e020f */
[----:B------:R-:W-:Y:S01]  /*0b90*/  ISETP.GT.U32.AND P5, PT, R6, R9, PT ;  /* 0x000000090600720c */ /* 0x000fe20003fa4070 */
[----:B------:R-:W-:Y:S01]  /*0ba0*/  IMAD R8, R8, 0x110, RZ ;  /* 0x0000011008087824 */ /* 0x000fe200078e02ff */
[----:B------:R-:W-:Y:S01]  /*0bb0*/  ISETP.GT.U32.AND P4, PT, R6, R13, PT ;  /* 0x0000000d0600720c */ /* 0x000fe20003f84070 */
[----:B------:R-:W-:Y:S01]  /*0bc0*/  @!P3 IMAD.IADD R3, R3, 0x1, -R4 ;  /* 0x000000010303b824 */ /* 0x000fe200078e0a04 */
[----:B------:R-:W-:Y:S01]  /*0bd0*/  LOP3.LUT R15, R45, 0x10, RZ, 0xc0, !PT ;  /* 0x000000102d0f7812 */ /* 0x000fe200078ec0ff */
[----:B------:R-:W-:-:S02]  /*0be0*/  IMAD.IADD R34, R34, 0x1, R17 ;  /* 0x0000000122227824 */ /* 0x000fc400078e0211 */
[--C-:B------:R-:W-:Y:S01]  /*0bf0*/  @!P6 IMAD.IADD R7, R7, 0x1, -R6.reuse ;  /* 0x000000010707e824 */ /* 0x100fe200078e0a06 */
[----:B------:R-:W-:Y:S02]  /*0c00*/  ISETP.GT.U32.AND P3, PT, R4, R3, PT ;  /* 0x000000030400720c */ /* 0x000fe40003f64070 */
[----:B------:R-:W-:Y:S01]  /*0c10*/  ISETP.GE.AND P6, PT, R0, RZ, PT ;  /* 0x000000ff0000720c */ /* 0x000fe20003fc6270 */
[--C-:B------:R-:W-:Y:S01]  /*0c20*/  @!P2 IMAD.IADD R11, R11, 0x1, -R6.reuse ;  /* 0x000000010b0ba824 */ /* 0x100fe200078e0a06 */
[----:B------:R-:W-:Y:S01]  /*0c30*/  ISETP.NE.AND P2, PT, RZ, c[0x0][0x17c], PT ;  /* 0x00005f00ff007a0c */ /* 0x000fe20003f45270 */
[----:B------:R-:W-:Y:S01]  /*0c40*/  @!P0 IMAD.MOV R7, RZ, RZ, -R7 ;  /* 0x000000ffff078224 */ /* 0x000fe200078e0a07 */
[----:B------:R-:W-:Y:S01]  /*0c50*/  ISETP.NE.AND P0, PT, RZ, c[0x0][0x178], PT ;  /* 0x00005e00ff007a0c */ /* 0x000fe20003f05270 */
[----:B------:R-:W-:Y:S01]  /*0c60*/  @!P1 IMAD.MOV R11, RZ, RZ, -R11 ;  /* 0x000000ffff0b9224 */ /* 0x000fe200078e0a0b */
[----:B------:R-:W-:Y:S01]  /*0c70*/  ISETP.GE.AND P1, PT, R46, RZ, PT ;  /* 0x000000ff2e00720c */ /* 0x000fe20003f26270 */
[--C-:B------:R-:W-:Y:S01]  /*0c80*/  @!P5 IMAD.IADD R9, R9, 0x1, -R6.reuse ;  /* 0x000000010909d824 */ /* 0x100fe200078e0a06 */
[----:B------:R-:W-:Y:S01]  /*0c90*/  ISETP.GE.AND P5, PT, R16, RZ, PT ;  /* 0x000000ff1000720c */ /* 0x000fe20003fa6270 */
[----:B------:R-:W-:Y:S01]  /*0ca0*/  @!P4 IMAD.IADD R13, R13, 0x1, -R6 ;  /* 0x000000010d0dc824 */ /* 0x000fe200078e0a06 */
[----:B------:R-:W-:Y:S01]  /*0cb0*/  LEA.HI R15, R2, R15, RZ, 0x1e ;  /* 0x0000000f020f7211 */ /* 0x000fe200078ff0ff */
[----:B------:R-:W-:Y:S01]  /*0cc0*/  @!P3 IMAD.IADD R3, R3, 0x1, -R4 ;  /* 0x000000010303b824 */ /* 0x000fe200078e0a04 */
[----:B------:R-:W-:Y:S01]  /*0cd0*/  LOP3.LUT R4, RZ, c[0x0][0x17c], RZ, 0x33, !PT ;  /* 0x00005f00ff047a12 */ /* 0x000fe200078e33ff */
[----:B------:R-:W-:Y:S01]  /*0ce0*/  @!P6 IMAD.MOV R13, RZ, RZ, -R13 ;  /* 0x000000ffff0de224 */ /* 0x000fe200078e0a0d */
[----:B------:R-:W-:Y:S01]  /*0cf0*/  SHF.R.U32.HI R2, RZ, 0x3, R2 ;  /* 0x00000003ff027819 */ /* 0x000fe20000011602 */
[----:B------:R-:W-:Y:S01]  /*0d00*/  IMAD R6, R35, c[0x0][0x188], RZ ;  /* 0x0000620023067a24 */ /* 0x000fe200078e02ff */
[C---:B------:R-:W-:Y:S01]  /*0d10*/  SEL R44, R4.reuse, R7, !P2 ;  /* 0x00000007042c7207 */ /* 0x040fe20005000000 */
[----:B------:R-:W-:Y:S01]  /*0d20*/  CS2R R16, SRZ ;  /* 0x0000000000107805 */ /* 0x000fe2000001ff00 */
[----:B------:R-:W-:Y:S01]  /*0d30*/  SEL R42, R4, R11, !P2 ;  /* 0x0000000b042a7207 */ /* 0x000fe20005000000 */
[----:B------:R-:W-:Y:S01]  /*0d40*/  @!P1 IMAD.MOV R3, RZ, RZ, -R3 ;  /* 0x000000ffff039224 */ /* 0x000fe200078e0a03 */
[----:B------:R-:W-:Y:S01]  /*0d50*/  @!P0 LOP3.LUT R3, RZ, c[0x0][0x178], RZ, 0x33, !PT ;  /* 0x00005e00ff038a12 */ /* 0x000fe200078e33ff */
[----:B------:R-:W-:Y:S01]  /*0d60*/  @!P5 IMAD.MOV R9, RZ, RZ, -R9 ;  /* 0x000000ffff09d224 */ /* 0x000fe200078e0a09 */
[----:B------:R-:W-:Y:S01]  /*0d70*/  LEA R32, P0, R33, c[0x0][0x168], 0x1 ;  /* 0x00005a0021207a11 */ /* 0x000fe200078008ff */
[----:B------:R-:W-:Y:S01]  /*0d80*/  IMAD R44, R44, c[0x0][0x190], RZ ;  /* 0x000064002c2c7a24 */ /* 0x000fe200078e02ff */
[C---:B------:R-:W-:Y:S01]  /*0d90*/  SEL R41, R4.reuse, R13, !P2 ;  /* 0x0000000d04297207 */ /* 0x040fe20005000000 */
[----:B------:R-:W-:Y:S01]  /*0da0*/  IMAD R6, R3, c[0x0][0x184], RZ ;  /* 0x0000610003067a24 */ /* 0x000fe200078e02ff */
[----:B------:R-:W-:Y:S01]  /*0db0*/  SEL R43, R4, R9, !P2 ;  /* 0x00000009042b7207 */ /* 0x000fe20005000000 */
[----:B------:R-:W-:Y:S01]  /*0dc0*/  IMAD R4, R47, c[0x0][0x188], RZ ;  /* 0x000062002f047a24 */ /* 0x000fe200078e02ff */
[----:B------:R-:W-:Y:S01]  /*0dd0*/  LOP3.LUT R15, R8, R15, RZ, 0x3c, !PT ;  /* 0x0000000f080f7212 */ /* 0x000fe200078e3cff */
[----:B------:R-:W-:Y:S01]  /*0de0*/  IMAD R42, R42, c[0x0][0x190], RZ ;  /* 0x000064002a2a7a24 */ /* 0x000fe200078e02ff */
[----:B------:R-:W-:Y:S01]  /*0df0*/  LOP3.LUT R0, R10, 0x800, RZ, 0xc0, !PT ;  /* 0x000008000a007812 */ /* 0x000fe200078ec0ff */
[----:B------:R-:W-:Y:S01]  /*0e00*/  IMAD R43, R43, c[0x0][0x190], RZ ;  /* 0x000064002b2b7a24 */ /* 0x000fe200078e02ff */
[----:B------:R-:W-:Y:S01]  /*0e10*/  LEA.HI.X.SX32 R33, R33, c[0x0][0x16c], 0x1, P0 ;  /* 0x00005b0021217a11 */ /* 0x000fe200000f0eff */
[----:B------:R-:W-:Y:S01]  /*0e20*/  IMAD R41, R41, c[0x0][0x190], RZ ;  /* 0x0000640029297a24 */ /* 0x000fe200078e02ff */
[----:B------:R-:W-:Y:S01]  /*0e30*/  LOP3.LUT R4, R45, 0x3fe, RZ, 0xc0, !PT ;  /* 0x000003fe2d047812 */ /* 0x000fe200078ec0ff */
[----:B------:R-:W-:Y:S01]  /*0e40*/  IMAD.IADD R0, R0, 0x1, R15 ;  /* 0x0000000100007824 */ /* 0x000fe200078e020f */
[----:B------:R-:W-:-:S02]  /*0e50*/  LOP3.LUT R3, R2, 0x3fe, R45, 0x78, !PT ;  /* 0x000003fe02037812 */ /* 0x000fc400078e782d */
[----:B------:R-:W-:Y:S02]  /*0e60*/  LEA R8, P0, R6, c[0x0][0x160], 0x1 ;  /* 0x0000580006087a11 */ /* 0x000fe400078008ff */
[----:B------:R-:W-:Y:S02]  /*0e70*/  LOP3.LUT R4, R4, 0x30, R55, 0x78, !PT ;  /* 0x0000003004047812 */ /* 0x000fe400078e7837 */
[----:B------:R-:W-:Y:S02]  /*0e80*/  LOP3.LUT R2, R3, 0x40, RZ, 0x3c, !PT ;  /* 0x0000004003027812 */ /* 0x000fe400078e3cff */
[----:B------:R-:W-:Y:S02]  /*0e90*/  LEA.HI.X.SX32 R7, R6, c[0x0][0x164], 0x1, P0 ;  /* 0x0000590006077a11 */ /* 0x000fe400000f0eff */
.L_x_2:
[C---:B------:R-:W-:Y:S01]  /*0ea0*/  ISETP.GE.AND P0, PT, R35.reuse, UR4, PT ;  /* 0x0000000423007c0c */ /* 0x040fe2000bf06270 */
[----:B------:R-:W-:Y:S01]  /*0eb0*/  IMAD R9, R35, c[0x0][0x188], RZ ;  /* 0x0000620023097a24 */ /* 0x000fe200078e02ff */
[----:B------:R-:W-:Y:S01]  /*0ec0*/  ISETP.GE.AND P1, PT, R53, UR4, PT ;  /* 0x0000000435007c0c */ /* 0x000fe2000bf26270 */
[----:B------:R-:W-:Y:S01]  /*0ed0*/  IMAD.MOV.U32 R6, RZ, RZ, R8 ;  /* 0x000000ffff067224 */ /* 0x000fe200078e0008 */
[----:B------:R-:W-:-:S02]  /*0ee0*/  PRMT R14, RZ, 0x7610, R14 ;  /* 0x00007610ff0e7816 */ /* 0x000fc4000000000e */
[----:B------:R-:W-:Y:S01]  /*0ef0*/  ISETP.GE.AND P2, PT, R52, UR4, PT ;  /* 0x0000000434007c0c */ /* 0x000fe2000bf46270 */
[----:B------:R-:W-:Y:S01]  /*0f00*/  IMAD.WIDE R8, R9, 0x2, R6 ;  /* 0x0000000209087825 */ /* 0x000fe200078e0206 */
[----:B------:R-:W-:Y:S02]  /*0f10*/  PRMT R12, RZ, 0x7610, R12 ;  /* 0x00007610ff0c7816 */ /* 0x000fe4000000000c */
[----:B------:R-:W-:Y:S01]  /*0f20*/  PRMT R13, RZ, 0x7610, R13 ;  /* 0x00007610ff0d7816 */ /* 0x000fe2000000000d */
[----:B------:R-:W-:Y:S02]  /*0f30*/  IMAD.WIDE R10, R57, 0x2, R6 ;  /* 0x00000002390a7825 */ /* 0x000fe400078e0206 */
[----:B------:R0:W2:Y:S01]  /*0f40*/  @!P0 LDG.E.U16 R14, [R8.64] ;  /* 0x00000006080e8981 */ /* 0x0000a2000c1e1500 */
[----:B------:R-:W-:-:S05]  /*0f50*/  ISETP.GE.AND P0, PT, R51, UR4, PT ;  /* 0x0000000433007c0c */ /* 0x000fca000bf06270 */
[----:B------:R1:W3:Y:S01]  /*0f60*/  @!P2 LDG.E.U16 R13, [R10.64] ;  /* 0x000000060a0da981 */ /* 0x0002e2000c1e1500 */
[----:B0-----:R-:W-:-:S05]  /*0f70*/  IMAD.WIDE R8, R56, 0x2, R6 ;  /* 0x0000000238087825 */ /* 0x001fca00078e0206 */
[----:B------:R0:W4:Y:S01]  /*0f80*/  @!P1 LDG.E.U16 R12, [R8.64] ;  /* 0x00000006080c9981 */ /* 0x000122000c1e1500 */
[----:B------:R-:W-:Y:S02]  /*0f90*/  ISETP.GE.AND P1, PT, R50, UR4, PT ;  /* 0x0000000432007c0c */ /* 0x000fe4000bf26270 */
[----:B-1----:R-:W-:Y:S02]  /*0fa0*/  PRMT R10, RZ, 0x7610, R10 ;  /* 0x00007610ff0a7816 */ /* 0x002fe4000000000a */
[----:B------:R-:W-:Y:S01]  /*0fb0*/  PRMT R15, RZ, 0x7610, R15 ;  /* 0x00007610ff0f7816 */ /* 0x000fe2000000000f */
[----:B0-----:R-:W-:-:S05]  /*0fc0*/  IMAD.WIDE R8, R58, 0x2, R6 ;  /* 0x000000023a087825 */ /* 0x001fca00078e0206 */
[----:B------:R0:W5:Y:S01]  /*0fd0*/  @!P0 LDG.E.U16 R10, [R8.64] ;  /* 0x00000006080a8981 */ /* 0x000162000c1e1500 */
[----:B------:R-:W-:Y:S02]  /*0fe0*/  ISETP.GE.AND P0, PT, R49, UR4, PT ;  /* 0x0000000431007c0c */ /* 0x000fe4000bf06270 */
[----:B------:R-:W-:Y:S01]  /*0ff0*/  PRMT R11, RZ, 0x7610, R11 ;  /* 0x00007610ff0b7816 */ /* 0x000fe2000000000b */
[----:B0-----:R-:W-:-:S05]  /*1000*/  IMAD.WIDE R8, R59, 0x2, R6 ;  /* 0x000000023b087825 */ /* 0x001fca00078e0206 */
[----:B------:R0:W4:Y:S01]  /*1010*/  @!P1 LDG.E.U16 R15, [R8.64] ;  /* 0x00000006080f9981 */ /* 0x000122000c1e1500 */
[----:B------:R-:W-:Y:S02]  /*1020*/  ISETP.GE.AND P1, PT, R48, UR4, PT ;  /* 0x0000000430007c0c */ /* 0x000fe4000bf26270 */
[----:B------:R-:W-:Y:S01]  /*1030*/  PRMT R36, RZ, 0x7610, R36 ;  /* 0x00007610ff247816 */ /* 0x000fe20000000024 */
[----:B0-----:R-:W-:-:S05]  /*1040*/  IMAD.WIDE R8, R60, 0x2, R6 ;  /* 0x000000023c087825 */ /* 0x001fca00078e0206 */
[----:B------:R0:W5:Y:S02]  /*1050*/  @!P0 LDG.E.U16 R11, [R8.64] ;  /* 0x00000006080b8981 */ /* 0x000164000c1e1500 */
[----:B0-----:R-:W-:-:S05]  /*1060*/  IMAD.WIDE R8, R61, 0x2, R6 ;  /* 0x000000023d087825 */ /* 0x001fca00078e0206 */
[----:B------:R0:W5:Y:S01]  /*1070*/  @!P1 LDG.E.U16 R36, [R8.64] ;  /* 0x0000000608249981 */ /* 0x000162000c1e1500 */
[C---:B------:R-:W-:Y:S01]  /*1080*/  ISETP.GE.AND P0, PT, R47.reuse, UR4, PT ;  /* 0x000000042f007c0c */ /* 0x040fe2000bf06270 */
[----:B------:R-:W-:Y:S02]  /*1090*/  IMAD R39, R47, c[0x0][0x188], RZ ;  /* 0x000062002f277a24 */ /* 0x000fe400078e02ff */
[----:B------:R-:W1:Y:S01]  /*10a0*/  S2R R38, SR_TID.X ;  /* 0x0000000000267919 */ /* 0x000e620000002100 */
[----:B------:R-:W-:Y:S01]  /*10b0*/  PRMT R37, RZ, 0x7610, R37 ;  /* 0x00007610ff257816 */ /* 0x000fe20000000025 */
[----:B0-----:R-:W-:-:S08]  /*10c0*/  IMAD.WIDE R8, R39, 0x2, R6 ;  /* 0x0000000227087825 */ /* 0x001fd000078e0206 */
[----:B------:R0:W5:Y:S04]  /*10d0*/  @!P0 LDG.E.U16 R37, [R8.64] ;  /* 0x0000000608258981 */ /* 0x000168000c1e1500 */
[----:B------:R-:W-:Y:S01]  /*10e0*/  BAR.SYNC.DEFER_BLOCKING 0x0 ;  /* 0x0000000000007b1d */ /* 0x000fe20000010000 */
[----:B-1----:R-:W-:-:S04]  /*10f0*/  LOP3.LUT R38, R38, 0x1f, RZ, 0xc0, !PT ;  /* 0x0000001f26267812 */ /* 0x002fc800078ec0ff */
[----:B------:R-:W-:Y:S01]  /*1100*/  ISETP.GE.AND P0, PT, R38, UR4, PT ;  /* 0x0000000426007c0c */ /* 0x000fe2000bf06270 */
[----:B0-----:R-:W-:Y:S01]  /*1110*/  IMAD.WIDE R8, R41, 0x2, R32 ;  /* 0x0000000229087825 */ /* 0x001fe200078e0220 */
[----:B--2---:R0:W-:Y:S02]  /*1120*/  STS.U16 [R3], R14 ;  /* 0x0000000e03007388 */ /* 0x0041e40000000400 */
[----:B0-----:R-:W-:Y:S02]  /*1130*/  PRMT R14, RZ, 0x7610, R14 ;  /* 0x00007610ff0e7816 */ /* 0x001fe4000000000e */
[----:B---3--:R0:W-:Y:S07]  /*1140*/  STS.U16 [R3+0x800], R13 ;  /* 0x0008000d03007388 */ /* 0x0081ee0000000400 */
[----:B------:R1:W2:Y:S01]  /*1150*/  @!P0 LDG.E.U16 R14, [R8.64] ;  /* 0x00000006080e8981 */ /* 0x0002a2000c1e1500 */
[----:B0-----:R-:W-:Y:S01]  /*1160*/  PRMT R13, RZ, 0x7610, R13 ;  /* 0x00007610ff0d7816 */ /* 0x001fe2000000000d */
[----:B-1----:R-:W-:-:S05]  /*1170*/  IMAD.WIDE R8, R42, 0x2, R32 ;  /* 0x000000022a087825 */ /* 0x002fca00078e0220 */
[----:B------:R0:W3:Y:S02]  /*1180*/  @!P0 LDG.E.U16 R13, [R8.64] ;  /* 0x00000006080d8981 */ /* 0x0000e4000c1e1500 */
[----:B0-----:R-:W-:Y:S02]  /*1190*/  IMAD.WIDE R8, R43, 0x2, R32 ;  /* 0x000000022b087825 */ /* 0x001fe400078e0220 */
[----:B----4-:R0:W-:Y:S02]  /*11a0*/  STS.U16 [R3+0x1000], R15 ;  /* 0x0010000f03007388 */ /* 0x0101e40000000400 */
[----:B0-----:R-:W-:-:S06]  /*11b0*/  PRMT R15, RZ, 0x7610, R15 ;  /* 0x00007610ff0f7816 */ /* 0x001fcc000000000f */
[----:B------:R0:W4:Y:S02]  /*11c0*/  @!P0 LDG.E.U16 R15, [R8.64] ;  /* 0x00000006080f8981 */ /* 0x000124000c1e1500 */
[----:B0-----:R-:W-:Y:S02]  /*11d0*/  IMAD.WIDE R8, R44, 0x2, R32 ;  /* 0x000000022c087825 */ /* 0x001fe400078e0220 */
[----:B-----5:R0:W-:Y:S02]  /*11e0*/  STS.U16 [R3+0x1800], R36 ;  /* 0x0018002403007388 */ /* 0x0201e40000000400 */
[----:B0-----:R-:W-:-:S06]  /*11f0*/  PRMT R36, RZ, 0x7610, R36 ;  /* 0x00007610ff247816 */ /* 0x001fcc0000000024 */
[----:B------:R-:W5:Y:S04]  /*1200*/  @!P0 LDG.E.U16 R36, [R8.64] ;  /* 0x0000000608248981 */ /* 0x000f68000c1e1500 */
[----:B------:R-:W-:Y:S04]  /*1210*/  STS.U16 [R2+0x400], R12 ;  /* 0x0004000c02007388 */ /* 0x000fe80000000400 */
[----:B------:R-:W-:Y:S04]  /*1220*/  STS.U16 [R2+0xc00], R10 ;  /* 0x000c000a02007388 */ /* 0x000fe80000000400 */
[----:B------:R-:W-:Y:S04]  /*1230*/  STS.U16 [R2+0x1400], R11 ;  /* 0x0014000b02007388 */ /* 0x000fe80000000400 */
[----:B------:R-:W-:Y:S01]  /*1240*/  STS.U16 [R2+0x1c00], R37 ;  /* 0x001c002502007388 */ /* 0x000fe20000000400 */
[----:B------:R-:W-:-:S04]  /*1250*/  IADD3 R5, R5, -0x1, RZ ;  /* 0xffffffff05057810 */ /* 0x000fc80007ffe0ff */
[----:B------:R-:W-:Y:S01]  /*1260*/  ISETP.NE.U32.AND P0, PT, R5, RZ, PT ;  /* 0x000000ff0500720c */ /* 0x000fe20003f05070 */
[----:B------:R-:W-:Y:S01]  /*1270*/  UIADD3 UR4, UR4, -0x20, URZ ;  /* 0xffffffe004047890 */ /* 0x000fe2000fffe03f */
[----:B--2---:R-:W-:Y:S04]  /*1280*/  STS.U16 [R4+0x2000], R14 ;  /* 0x0020000e04007388 */ /* 0x004fe80000000400 */
[----:B---3--:R-:W-:Y:S04]  /*1290*/  STS.U16 [R4+0x2400], R13 ;  /* 0x0024000d04007388 */ /* 0x008fe80000000400 */
[----:B----4-:R-:W-:Y:S04]  /*12a0*/  STS.U16 [R4+0x2800], R15 ;  /* 0x0028000f04007388 */ /* 0x010fe80000000400 */
[----:B-----5:R-:W-:Y:S04]  /*12b0*/  STS.U16 [R4+0x2c00], R36 ;  /* 0x002c002404007388 */ /* 0x020fe80000000400 */
[----:B------:R-:W-:Y:S06]  /*12c0*/  BAR.SYNC.DEFER_BLOCKING 0x0 ;  /* 0x0000000000007b1d */ /* 0x000fec0000010000 */
[----:B------:R-:W-:Y:S04]  /*12d0*/  LDSM.16.MT88.4 R36, [R0] ;  /* 0x000000000024783b */ /* 0x000fe80000004200 */
[----:B------:R-:W0:Y:S04]  /*12e0*/  LDSM.16.M88.4 R8, [R34+0x2000] ;  /* 0x002000002208783b */ /* 0x000e280000000200 */
[----:B------:R-:W1:Y:S01]  /*12f0*/  LDSM.16.M88.4 R12, [R34+0x2800] ;  /* 0x00280000220c783b */ /* 0x000e620000000200 */
[C---:B0-----:R-:W-:Y:S08]  /*1300*/  HMMA.16816.F32.BF16 R28, R36.reuse, R8, R28 ;  /* 0x00000008241c723c */ /* 0x041ff0000004181c */
[----:B-1----:R-:W-:Y:S01]  /*1310*/  HMMA.16816.F32.BF16 R24, R36, R12, R24 ;  /* 0x0000000c2418723c */ /* 0x002fe20000041818 */
[----:B------:R-:W0:Y:S07]  /*1320*/  LDSM.16.MT88.4 R36, [R0+0x80] ;  /* 0x000080000024783b */ /* 0x000e2e0000004200 */
[C---:B0-----:R-:W-:Y:S08]  /*1330*/  HMMA.16816.F32.BF16 R20, R36.reuse, R8, R20 ;  /* 0x000000082414723c */ /* 0x041ff00000041814 */
[----:B------:R-:W-:Y:S01]  /*1340*/  HMMA.16816.F32.BF16 R16, R36, R12, R16 ;  /* 0x0000000c2410723c */ /* 0x000fe20000041810 */
[----:B------:R-:W0:Y:S01]  /*1350*/  LDSM.16.MT88.4 R36, [R0+0x1000] ;  /* 0x001000000024783b */ /* 0x000e220000004200 */
[----:B------:R-:W-:-:S02]  /*1360*/  IMAD.MOV.U32 R9, RZ, RZ, c[0x0][0x188] ;  /* 0x00006200ff097624 */ /* 0x000fc400078e00ff */
[----:B------:R-:W-:-:S04]  /*1370*/  IMAD.MOV.U32 R8, RZ, RZ, c[0x0][0x18c] ;  /* 0x00006300ff087624 */ /* 0x000fc800078e00ff */
[C---:B0-----:R-:W-:Y:S08]  /*1380*/  HMMA.16816.F32.BF16 R28, R36.reuse, R10, R28 ;  /* 0x0000000a241c723c */ /* 0x041ff0000004181c */
[----:B------:R-:W-:Y:S01]  /*1390*/  HMMA.16816.F32.BF16 R24, R36, R14, R24 ;  /* 0x0000000e2418723c */ /* 0x000fe20000041818 */
[----:B------:R-:W0:Y:S01]  /*13a0*/  LDSM.16.MT88.4 R36, [R0+0x1080] ;  /* 0x001080000024783b */ /* 0x000e220000004200 */
[----:B------:R-:W-:-:S02]  /*13b0*/  IMAD.SHL.U32 R9, R9, 0x20, RZ ;  /* 0x0000002009097824 */ /* 0x000fc400078e00ff */
[----:B------:R-:W-:Y:S02]  /*13c0*/  IMAD.SHL.U32 R8, R8, 0x20, RZ ;  /* 0x0000002008087824 */ /* 0x000fe400078e00ff */
[----:B------:R-:W-:-:S04]  /*13d0*/  IMAD.WIDE R6, R9, 0x2, R6 ;  /* 0x0000000209067825 */ /* 0x000fc800078e0206 */
[----:B------:R-:W-:-:S04]  /*13e0*/  IMAD.WIDE R32, R8, 0x2, R32 ;  /* 0x0000000208207825 */ /* 0x000fc800078e0220 */
[----:B------:R-:W-:Y:S01]  /*13f0*/  IMAD.MOV.U32 R8, RZ, RZ, R6 ;  /* 0x000000ffff087224 */ /* 0x000fe200078e0006 */
[C---:B0-----:R-:W-:Y:S08]  /*1400*/  HMMA.16816.F32.BF16 R20, R36.reuse, R10, R20 ;  /* 0x0000000a2414723c */ /* 0x041ff00000041814 */
[----:B------:R-:W-:Y:S01]  /*1410*/  HMMA.16816.F32.BF16 R16, R36, R14, R16 ;  /* 0x0000000e2410723c */ /* 0x000fe20000041810 */
[----:B------:R-:W-:Y:S07]  /*1420*/  @P0 BRA `(.L_x_2) ;  /* 0xfffffa7000000947 */ /* 0x000fee000383ffff */
[----:B------:R-:W-:-:S15]  /*1430*/  NOP ;  /* 0x0000000000007918 */ /* 0x000fde0000000000 */
[----:B------:R-:W-:-:S01]  /*1440*/  NOP ;  /* 0x0000000000007918 */ /* 0x000fc20000000000 */
[----:B------:R-:W-:Y:S02]  /*1450*/  F2FP.BF16.PACK_AB R19, R19, R23 ;  /* 0x000000171313723e */ /* 0x000fe400000010ff */
[----:B------:R-:W-:-:S02]  /*1460*/  F2FP.BF16.PACK_AB R18, R18, R22 ;  /* 0x000000161212723e */ /* 0x000fc400000010ff */
[----:B------:R-:W-:Y:S02]  /*1470*/  F2FP.BF16.PACK_AB R27, R27, R31 ;  /* 0x0000001f1b1b723e */ /* 0x000fe400000010ff */
[----:B------:R-:W-:Y:S02]  /*1480*/  F2FP.BF16.PACK_AB R26, R26, R30 ;  /* 0x0000001e1a1a723e */ /* 0x000fe400000010ff */
[----:B------:R-:W-:Y:S02]  /*1490*/  F2FP.BF16.PACK_AB R17, R17, R21 ;  /* 0x000000151111723e */ /* 0x000fe400000010ff */
[----:B------:R-:W-:Y:S02]  /*14a0*/  F2FP.BF16.PACK_AB R16, R16, R20 ;  /* 0x000000141010723e */ /* 0x000fe400000010ff */
[----:B------:R-:W-:Y:S02]  /*14b0*/  F2FP.BF16.PACK_AB R25, R25, R29 ;  /* 0x0000001d1919723e */ /* 0x000fe400000010ff */
[----:B------:R-:W-:-:S02]  /*14c0*/  F2FP.BF16.PACK_AB R24, R24, R28 ;  /* 0x0000001c1818723e */ /* 0x000fc400000010ff */
.L_x_1:
[----:B------:R-:W0:Y:S01]  /*14d0*/  S2R R5, SR_TID.X ;  /* 0x0000000000057919 */ /* 0x000e220000002100 */
[C---:B------:R-:W-:Y:S01]  /*14e0*/  ISETP.GE.AND P0, PT, R46.reuse, c[0x0][0x178], PT ;  /* 0x00005e002e007a0c */ /* 0x040fe20003f06270 */
[----:B------:R-:W-:Y:S01]  /*14f0*/  IMAD R7, R46, c[0x0][0x194], RZ ;  /* 0x000065002e077a24 */ /* 0x000fe200078e02ff */
[C-C-:B------:R-:W-:Y:S01]  /*1500*/  LOP3.LUT R10, R40.reuse, 0x38, R35.reuse, 0xfe, !PT ;  /* 0x00000038280a7812 */ /* 0x140fe200078efe23 */
[----:B------:R-:W-:Y:S01]  /*1510*/  BAR.SYNC.DEFER_BLOCKING 0x0 ;  /* 0x0000000000007b1d */ /* 0x000fe20000010000 */
[----:B------:R-:W-:-:S02]  /*1520*/  LOP3.LUT R11, R40, 0xc, R35, 0xfe, !PT ;  /* 0x0000000c280b7812 */ /* 0x000fc400078efe23 */
[C---:B------:R-:W-:Y:S02]  /*1530*/  LEA R8, P1, R7.reuse, c[0x0][0x170], 0x1 ;  /* 0x00005c0007087a11 */ /* 0x040fe400078208ff */
[C-C-:B------:R-:W-:Y:S02]  /*1540*/  LOP3.LUT R15, R40.reuse, 0x2c, R35.reuse, 0xfe, !PT ;  /* 0x0000002c280f7812 */ /* 0x140fe400078efe23 */
[----:B------:R-:W-:Y:S02]  /*1550*/  LEA.HI.X.SX32 R7, R7, c[0x0][0x174], 0x1, P1 ;  /* 0x00005d0007077a11 */ /* 0x000fe400008f0eff */
[C-C-:B------:R-:W-:Y:S02]  /*1560*/  LOP3.LUT R14, R40.reuse, 0x28, R35.reuse, 0xfe, !PT ;  /* 0x00000028280e7812 */ /* 0x140fe400078efe23 */
[C-C-:B------:R-:W-:Y:S02]  /*1570*/  LOP3.LUT R28, R40.reuse, 0x1c, R35.reuse, 0xfe, !PT ;  /* 0x0000001c281c7812 */ /* 0x140fe400078efe23 */
[----:B------:R-:W-:-:S02]  /*1580*/  LOP3.LUT R23, R40, 0x14, R35, 0xfe, !PT ;  /* 0x0000001428177812 */ /* 0x000fc400078efe23 */
[----:B------:R-:W-:Y:S02]  /*1590*/  LOP3.LUT R22, R40, 0x10, R35, 0xfe, !PT ;  /* 0x0000001028167812 */ /* 0x000fe400078efe23 */
[----:B------:R-:W-:Y:S01]  /*15a0*/  ISETP.LT.AND P5, PT, R11, c[0x0][0x17c], !P0 ;  /* 0x00005f000b007a0c */ /* 0x000fe200047a1270 */
[C---:B0-----:R-:W-:Y:S01]  /*15b0*/  IMAD.SHL.U32 R0, R5.reuse, 0x20, RZ ;  /* 0x0000002005007824 */ /* 0x041fe200078e00ff */
[--C-:B------:R-:W-:Y:S01]  /*15c0*/  SHF.R.S32.HI R6, RZ, 0x7, R5.reuse ;  /* 0x00000007ff067819 */ /* 0x100fe20000011405 */
[C---:B------:R-:W-:Y:S01]  /*15d0*/  IMAD.SHL.U32 R2, R5.reuse, 0x40, RZ ;  /* 0x0000004005027824 */ /* 0x040fe200078e00ff */
[----:B------:R-:W-:Y:S01]  /*15e0*/  SHF.R.U32.HI R3, RZ, 0x1, R5 ;  /* 0x00000001ff037819 */ /* 0x000fe20000011605 */
[C---:B------:R-:W-:Y:S01]  /*15f0*/  IMAD.SHL.U32 R4, R5.reuse, 0x200, RZ ;  /* 0x0000020005047824 */ /* 0x040fe200078e00ff */
[----:B------:R-:W-:Y:S01]  /*1600*/  LOP3.LUT R0, R0, 0xc00, RZ, 0xc0, !PT ;  /* 0x00000c0000007812 */ /* 0x000fe200078ec0ff */
[----:B------:R-:W-:Y:S01]  /*1610*/  IMAD.SHL.U32 R5, R5, 0x4, RZ ;  /* 0x0000000405057824 */ /* 0x000fe200078e00ff */
[----:B------:R-:W-:Y:S01]  /*1620*/  LOP3.LUT R2, R2, 0x40, RZ, 0xc0, !PT ;  /* 0x0000004002027812 */ /* 0x000fe200078ec0ff */
[----:B------:R-:W-:Y:S01]  /*1630*/  IMAD R30, R22, c[0x0][0x198], RZ ;  /* 0x00006600161e7a24 */ /* 0x000fe200078e02ff */
[----:B------:R-:W-:-:S02]  /*1640*/  LOP3.LUT R45, R0, 0x3c, R45, 0xf8, !PT ;  /* 0x0000003c002d7812 */ /* 0x000fc400078ef82d */
[----:B------:R-:W-:Y:S02]  /*1650*/  SGXT R0, R6, 0x1 ;  /* 0x000000010600781a */ /* 0x000fe40000000200 */
[----:B------:R-:W-:Y:S02]  /*1660*/  LOP3.LUT R2, R2, 0x80, R3, 0xf8, !PT ;  /* 0x0000008002027812 */ /* 0x000fe400078ef803 */
[----:B------:R-:W-:Y:S02]  /*1670*/  LOP3.LUT R3, R4, 0x3000, RZ, 0xc0, !PT ;  /* 0x0000300004037812 */ /* 0x000fe400078ec0ff */
[----:B------:R-:W-:Y:S02]  /*1680*/  LOP3.LUT R4, R5, 0x380, RZ, 0xc0, !PT ;  /* 0x0000038005047812 */ /* 0x000fe400078ec0ff */
[----:B------:R-:W-:Y:S02]  /*1690*/  LOP3.LUT R45, R45, 0x2004, R0, 0x78, !PT ;  /* 0x000020042d2d7812 */ /* 0x000fe400078e7800 */
[----:B------:R-:W-:-:S02]  /*16a0*/  LOP3.LUT R3, R3, 0x78, R54, 0xf8, !PT ;  /* 0x0000007803037812 */ /* 0x000fc400078ef836 */
[----:B------:R-:W-:Y:S02]  /*16b0*/  LOP3.LUT R4, R4, 0x44, R55, 0xf8, !PT ;  /* 0x0000004404047812 */ /* 0x000fe400078ef837 */
[----:B------:R-:W-:Y:S02]  /*16c0*/  LOP3.LUT R2, R2, R45, RZ, 0xfc, !PT ;  /* 0x0000002d02027212 */ /* 0x000fe400078efcff */
[----:B------:R-:W-:Y:S02]  /*16d0*/  LOP3.LUT R31, R3, R4, RZ, 0x3c, !PT ;  /* 0x00000004031f7212 */ /* 0x000fe400078e3cff */
[----:B------:R-:W-:Y:S01]  /*16e0*/  LOP3.LUT R3, R2, 0x40, RZ, 0x3c, !PT ;  /* 0x0000004002037812 */ /* 0x000fe200078e3cff */
[----:B------:R0:W-:Y:S01]  /*16f0*/  STS [R2], R24 ;  /* 0x0000001802007388 */ /* 0x0001e20000000800 */
[----:B------:R-:W-:Y:S02]  /*1700*/  LOP3.LUT R32, R31, 0x4, RZ, 0x3c, !PT ;  /* 0x000000041f207812 */ /* 0x000fe400078e3cff */
[C---:B------:R-:W-:Y:S01]  /*1710*/  LOP3.LUT R4, R40.reuse, R35, RZ, 0xfc, !PT ;  /* 0x0000002328047212 */ /* 0x040fe200078efcff */
[----:B------:R1:W-:Y:S01]  /*1720*/  STS [R2+0x200], R25 ;  /* 0x0002001902007388 */ /* 0x0003e20000000800 */
[----:B------:R-:W-:-:S02]  /*1730*/  LOP3.LUT R0, R40, 0x34, R35, 0xfe, !PT ;  /* 0x0000003428007812 */ /* 0x000fc400078efe23 */
[C---:B------:R-:W-:Y:S01]  /*1740*/  ISETP.LT.AND P2, PT, R4.reuse, c[0x0][0x17c], !P0 ;  /* 0x00005f0004007a0c */ /* 0x040fe20004741270 */
[----:B------:R2:W-:Y:S01]  /*1750*/  STS [R2+0x100], R16 ;  /* 0x0001001002007388 */ /* 0x0005e20000000800 */
[----:B------:R-:W-:Y:S01]  /*1760*/  IMAD R29, R4, c[0x0][0x198], RZ ;  /* 0x00006600041d7a24 */ /* 0x000fe200078e02ff */
[C-C-:B------:R-:W-:Y:S01]  /*1770*/  LOP3.LUT R6, R40.reuse, 0x30, R35.reuse, 0xfe, !PT ;  /* 0x0000003028067812 */ /* 0x140fe200078efe23 */
[----:B0-----:R-:W-:Y:S01]  /*1780*/  IMAD R24, R11, c[0x0][0x198], RZ ;  /* 0x000066000b187a24 */ /* 0x001fe200078e02ff */
[----:B------:R0:W-:Y:S02]  /*1790*/  STS [R2+0x300], R17 ;  /* 0x0003001102007388 */ /* 0x0001e40000000800 */
[----:B------:R-:W-:Y:S02]  /*17a0*/  LEA R20, P1, R29, R8, 0x1 ;  /* 0x000000081d147211 */ /* 0x000fe400078208ff */
[----:B------:R3:W-:Y:S01]  /*17b0*/  STS [R3+0x1000], R26 ;  /* 0x0010001a03007388 */ /* 0x0007e20000000800 */
[----:B-1----:R-:W-:-:S02]  /*17c0*/  LOP3.LUT R25, R40, 0x18, R35, 0xfe, !PT ;  /* 0x0000001828197812 */ /* 0x002fc400078efe23 */
[C-C-:B--2---:R-:W-:Y:S01]  /*17d0*/  LOP3.LUT R16, R40.reuse, 0x4, R35.reuse, 0xfe, !PT ;  /* 0x0000000428107812 */ /* 0x144fe200078efe23 */
[----:B------:R1:W-:Y:S01]  /*17e0*/  STS [R3+0x1200], R27 ;  /* 0x0012001b03007388 */ /* 0x0003e20000000800 */
[----:B------:R-:W-:Y:S02]  /*17f0*/  LEA.HI.X.SX32 R21, R29, R7, 0x1, P1 ;  /* 0x000000071d157211 */ /* 0x000fe400008f0eff */
[--C-:B0-----:R-:W-:Y:S01]  /*1800*/  LOP3.LUT R2, R40, 0x3c, R35.reuse, 0xfe, !PT ;  /* 0x0000003c28027812 */ /* 0x101fe200078efe23 */
[----:B------:R-:W-:Y:S01]  /*1810*/  STS [R3+0x1100], R18 ;  /* 0x0011001203007388 */ /* 0x000fe20000000800 */
[----:B------:R-:W-:Y:S01]  /*1820*/  IMAD R17, R16, c[0x0][0x198], RZ ;  /* 0x0000660010117a24 */ /* 0x000fe200078e02ff */
[C-C-:B---3--:R-:W-:Y:S02]  /*1830*/  LOP3.LUT R26, R40.reuse, 0x24, R35.reuse, 0xfe, !PT ;  /* 0x00000024281a7812 */ /* 0x148fe400078efe23 */
[----:B------:R-:W-:Y:S04]  /*1840*/  STS [R3+0x1300], R19 ;  /* 0x0013001303007388 */ /* 0x000fe80000000800 */
[----:B------:R-:W-:Y:S01]  /*1850*/  BAR.SYNC.DEFER_BLOCKING 0x0 ;  /* 0x0000000000007b1d */ /* 0x000fe20000010000 */
[----:B-1----:R-:W-:-:S02]  /*1860*/  LOP3.LUT R27, R40, 0x20, R35, 0xfe, !PT ;  /* 0x00000020281b7812 */ /* 0x002fc400078efe23 */
[----:B------:R-:W-:Y:S02]  /*1870*/  ISETP.LT.AND P3, PT, R16, c[0x0][0x17c], !P0 ;  /* 0x00005f0010007a0c */ /* 0x000fe40004761270 */
[----:B------:R-:W-:Y:S02]  /*1880*/  LOP3.LUT R35, R40, 0x8, R35, 0xfe, !PT ;  /* 0x0000000828237812 */ /* 0x000fe400078efe23 */
[----:B------:R-:W-:Y:S02]  /*1890*/  ISETP.LT.AND P1, PT, R10, c[0x0][0x17c], !P0 ;  /* 0x00005f000a007a0c */ /* 0x000fe40004721270 */
[----:B------:R-:W-:-:S04]  /*18a0*/  LEA R16, P4, R17, R8, 0x1 ;  /* 0x0000000811107211 */ /* 0x000fc800078808ff */
[----:B------:R-:W-:Y:S01]  /*18b0*/  LEA.HI.X.SX32 R17, R17, R7, 0x1, P4 ;  /* 0x0000000711117211 */ /* 0x000fe200020f0eff */
[----:B------:R-:W0:Y:S04]  /*18c0*/  LDS R12, [R31] ;  /* 0x000000001f0c7984 */ /* 0x000e280000000800 */
[----:B------:R-:W1:Y:S04]  /*18d0*/  LDS R13, [R32] ;  /* 0x00000000200d7984 */ /* 0x000e680000000800 */
[----:B------:R-:W2:Y:S04]  /*18e0*/  LDS R3, [R31+0x400] ;  /* 0x000400001f037984 */ /* 0x000ea80000000800 */
[----:B------:R-:W3:Y:S04]  /*18f0*/  LDS R4, [R32+0x400] ;  /* 0x0004000020047984 */ /* 0x000ee80000000800 */
[----:B------:R-:W4:Y:S04]  /*1900*/  LDS R5, [R31+0x800] ;  /* 0x000800001f057984 */ /* 0x000f280000000800 */
[----:B------:R-:W5:Y:S04]  /*1910*/  LDS R9, [R32+0x800] ;  /* 0x0008000020097984 */ /* 0x000f680000000800 */
[----:B------:R0:W4:Y:S04]  /*1920*/  LDS R10, [R31+0xc00] ;  /* 0x000c00001f0a7984 */ /* 0x0001280000000800 */
[----:B------:R-:W5:Y:S01]  /*1930*/  LDS R11, [R32+0xc00] ;  /* 0x000c0000200b7984 */ /* 0x000f620000000800 */
[----:B0-----:R-:W-:-:S03]  /*1940*/  IMAD R31, R23, c[0x0][0x198], RZ ;  /* 0x00006600171f7a24 */ /* 0x001fc600078e02ff */
[----:B------:R0:W-:Y:S01]  /*1950*/  @P2 STG.E.U16 [R20.64], R12 ;  /* 0x0000000c14002986 */ /* 0x0001e2000c101506 */
[C---:B------:R-:W-:Y:S01]  /*1960*/  ISETP.LT.AND P2, PT, R35.reuse, c[0x0][0x17c], !P0 ;  /* 0x00005f0023007a0c */ /* 0x040fe20004741270 */
[----:B------:R-:W-:Y:S02]  /*1970*/  IMAD R35, R35, c[0x0][0x198], RZ ;  /* 0x0000660023237a24 */ /* 0x000fe400078e02ff */
[----:B-1----:R1:W-:Y:S01]  /*1980*/  @P3 STG.E.U16 [R16.64], R13 ;  /* 0x0000000d10003986 */ /* 0x0023e2000c101506 */
[----:B------:R-:W-:Y:S02]  /*1990*/  ISETP.LT.AND P3, PT, R22, c[0x0][0x17c], !P0 ;  /* 0x00005f0016007a0c */ /* 0x000fe40004761270 */
[----:B------:R-:W-:-:S04]  /*19a0*/  LEA R18, P6, R35, R8, 0x1 ;  /* 0x0000000823127211 */ /* 0x000fc800078c08ff */
[-C--:B------:R-:W-:Y:S02]  /*19b0*/  LEA.HI.X.SX32 R19, R35, R7.reuse, 0x1, P6 ;  /* 0x0000000723137211 */ /* 0x080fe400030f0eff */
[-C--:B0-----:R-:W-:Y:S02]  /*19c0*/  LEA R20, P4, R24, R8.reuse, 0x1 ;  /* 0x0000000818147211 */ /* 0x081fe400078808ff */
[-C--:B------:R-:W-:Y:S01]  /*19d0*/  LEA R22, P6, R30, R8.reuse, 0x1 ;  /* 0x000000081e167211 */ /* 0x080fe200078c08ff */
[----:B--2---:R0:W-:Y:S01]  /*19e0*/  @P2 STG.E.U16 [R18.64], R3 ;  /* 0x0000000312002986 */ /* 0x0041e2000c101506 */
[-C--:B------:R-:W-:Y:S01]  /*19f0*/  LEA.HI.X.SX32 R21, R24, R7.reuse, 0x1, P4 ;  /* 0x0000000718157211 */ /* 0x080fe200020f0eff */
[----:B-1----:R-:W-:Y:S01]  /*1a00*/  IMAD R17, R25, c[0x0][0x198], RZ ;  /* 0x0000660019117a24 */ /* 0x002fe200078e02ff */
[----:B------:R-:W-:Y:S02]  /*1a10*/  ISETP.LT.AND P2, PT, R23, c[0x0][0x17c], !P0 ;  /* 0x00005f0017007a0c */ /* 0x000fe40004741270 */
[-C--:B------:R-:W-:Y:S01]  /*1a20*/  LEA.HI.X.SX32 R23, R30, R7.reuse, 0x1, P6 ;  /* 0x000000071e177211 */ /* 0x080fe200030f0eff */
[----:B---3--:R-:W-:Y:S01]  /*1a30*/  @P5 STG.E.U16 [R20.64], R4 ;  /* 0x0000000414005986 */ /* 0x008fe2000c101506 */
[-C--:B------:R-:W-:Y:S01]  /*1a40*/  LEA R24, P4, R31, R8.reuse, 0x1 ;  /* 0x000000081f187211 */ /* 0x080fe200078808ff */
[----:B------:R-:W-:Y:S01]  /*1a50*/  IMAD.MOV.U32 R30, RZ, RZ, c[0x0][0x198] ;  /* 0x00006600ff1e7624 */ /* 0x000fe200078e00ff */
[----:B------:R-:W-:Y:S01]  /*1a60*/  ISETP.LT.AND P5, PT, R25, c[0x0][0x17c], !P0 ;  /* 0x00005f0019007a0c */ /* 0x000fe200047a1270 */
[----:B----4-:R1:W-:Y:S01]  /*1a70*/  @P3 STG.E.U16 [R22.64], R5 ;  /* 0x0000000516003986 */ /* 0x0103e2000c101506 */
[C---:B------:R-:W-:Y:S01]  /*1a80*/  ISETP.LT.AND P3, PT, R28.reuse, c[0x0][0x17c], !P0 ;  /* 0x00005f001c007a0c */ /* 0x040fe20004761270 */
[----:B------:R-:W-:Y:S01]  /*1a90*/  IMAD R28, R28, c[0x0][0x198], RZ ;  /* 0x000066001c1c7a24 */ /* 0x000fe200078e02ff */
[----:B------:R-:W-:Y:S01]  /*1aa0*/  LEA.HI.X.SX32 R25, R31, R7, 0x1, P4 ;  /* 0x000000071f197211 */ /* 0x000fe200020f0eff */
[----:B------:R-:W-:Y:S01]  /*1ab0*/  IMAD R29, R30, 0x20, R29 ;  /* 0x000000201e1d7824 */ /* 0x000fe200078e021d */
[----:B------:R-:W-:-:S02]  /*1ac0*/  LEA R16, P4, R17, R8, 0x1 ;  /* 0x0000000811107211 */ /* 0x000fc400078808ff */
[-C--:B0-----:R-:W-:Y:S01]  /*1ad0*/  LEA R18, P6, R28, R8.reuse, 0x1 ;  /* 0x000000081c127211 */ /* 0x081fe200078c08ff */
[----:B-----5:R0:W-:Y:S01]  /*1ae0*/  @P2 STG.E.U16 [R24.64], R9 ;  /* 0x0000000918002986 */ /* 0x0201e2000c101506 */
[-C--:B------:R-:W-:Y:S02]  /*1af0*/  LEA.HI.X.SX32 R17, R17, R7.reuse, 0x1, P4 ;  /* 0x0000000711117211 */ /* 0x080fe400020f0eff */
[----:B------:R-:W-:Y:S01]  /*1b00*/  ISETP.LT.AND P4, PT, R15, c[0x0][0x17c], !P0 ;  /* 0x00005f000f007a0c */ /* 0x000fe20004781270 */
[----:B------:R-:W-:Y:S01]  /*1b10*/  IMAD R15, R30, 0x4, R29 ;  /* 0x000000041e0f7824 */ /* 0x000fe200078e021d */
[----:B------:R-:W-:Y:S01]  /*1b20*/  LEA.HI.X.SX32 R19, R28, R7, 0x1, P6 ;  /* 0x000000071c137211 */ /* 0x000fe200030f0eff */
[----:B------:R2:W-:Y:S01]  /*1b30*/  @P5 STG.E.U16 [R16.64], R10 ;  /* 0x0000000a10005986 */ /* 0x0005e2000c101506 */
[----:B------:R-:W-:Y:S02]  /*1b40*/  ISETP.LT.AND P6, PT, R27, c[0x0][0x17c], !P0 ;  /* 0x00005f001b007a0c */ /* 0x000fe400047c1270 */
[----:B------:R-:W-:Y:S01]  /*1b50*/  ISETP.LT.AND P2, PT, R26, c[0x0][0x17c], !P0 ;  /* 0x00005f001a007a0c */ /* 0x000fe20004741270 */
[----:B------:R3:W-:Y:S01]  /*1b60*/  @P3 STG.E.U16 [R18.64], R11 ;  /* 0x0000000b12003986 */ /* 0x0007e2000c101506 */
[-C--:B-1----:R-:W-:Y:S01]  /*1b70*/  LEA R22, P3, R15, R8.reuse, 0x1 ;  /* 0x000000080f167211 */ /* 0x082fe200078608ff */
[----:B0-----:R-:W-:Y:S01]  /*1b80*/  IMAD R24, R30, 0x4, R15 ;  /* 0x000000041e187824 */ /* 0x001fe200078e020f */
[----:B------:R-:W-:-:S02]  /*1b90*/  LEA R20, P5, R29, R8, 0x1 ;  /* 0x000000081d147211 */ /* 0x000fc400078a08ff */
[-C--:B------:R-:W-:Y:S01]  /*1ba0*/  LEA.HI.X.SX32 R23, R15, R7.reuse, 0x1, P3 ;  /* 0x000000070f177211 */ /* 0x080fe200018f0eff */
[----:B------:R-:W-:Y:S01]  /*1bb0*/  IMAD R15, R30, 0x4, R24 ;  /* 0x000000041e0f7824 */ /* 0x000fe200078e0218 */
[----:B------:R-:W-:Y:S02]  /*1bc0*/  LEA.HI.X.SX32 R21, R29, R7, 0x1, P5 ;  /* 0x000000071d157211 */ /* 0x000fe400028f0eff */
[----:B------:R-:W-:Y:S01]  /*1bd0*/  PRMT R3, R12, 0x7632, R3 ;  /* 0x000076320c037816 */ /* 0x000fe20000000003 */
[----:B--2---:R-:W-:Y:S01]  /*1be0*/  IMAD R17, R30, 0x4, R15 ;  /* 0x000000041e117824 */ /* 0x004fe200078e020f */
[----:B------:R-:W-:Y:S02]  /*1bf0*/  PRMT R13, R13, 0x7632, R13 ;  /* 0x000076320d0d7816 */ /* 0x000fe4000000000d */
[----:B------:R-:W-:Y:S01]  /*1c00*/  ISETP.LT.AND P5, PT, R14, c[0x0][0x17c], !P0 ;  /* 0x00005f000e007a0c */ /* 0x000fe200047a1270 */
[----:B------:R0:W-:Y:S01]  /*1c10*/  @P6 STG.E.U16 [R20.64], R3 ;  /* 0x0000000314006986 */ /* 0x0001e2000c101506 */
[----:B---3--:R-:W-:Y:S01]  /*1c20*/  IMAD R19, R30, 0x4, R17 ;  /* 0x000000041e137824 */ /* 0x008fe200078e0211 */
[----:B------:R-:W-:-:S02]  /*1c30*/  LEA R14, P3, R15, R8, 0x1 ;  /* 0x000000080f0e7211 */ /* 0x000fc400078608ff */
[----:B------:R1:W-:Y:S01]  /*1c40*/  @P2 STG.E.U16 [R22.64], R13 ;  /* 0x0000000d16002986 */ /* 0x0003e2000c101506 */
[-C--:B------:R-:W-:Y:S02]  /*1c50*/  LEA R12, P2, R24, R8.reuse, 0x1 ;  /* 0x00000008180c7211 */ /* 0x080fe400078408ff */
[----:B------:R-:W-:Y:S02]  /*1c60*/  LEA R16, P6, R17, R8, 0x1 ;  /* 0x0000000811107211 */ /* 0x000fe400078c08ff */
[-C--:B------:R-:W-:Y:S02]  /*1c70*/  LEA.HI.X.SX32 R15, R15, R7.reuse, 0x1, P3 ;  /* 0x000000070f0f7211 */ /* 0x080fe400018f0eff */
[----:B------:R-:W-:Y:S02]  /*1c80*/  ISETP.LT.AND P3, PT, R6, c[0x0][0x17c], !P0 ;  /* 0x00005f0006007a0c */ /* 0x000fe40004761270 */
[----:B------:R-:W-:Y:S02]  /*1c90*/  LEA.HI.X.SX32 R17, R17, R7, 0x1, P6 ;  /* 0x0000000711117211 */ /* 0x000fe400030f0eff */
[----:B0-----:R-:W-:-:S02]  /*1ca0*/  PRMT R3, R3, 0x7632, R3 ;  /* 0x0000763203037816 */ /* 0x001fc40000000003 */
[-C--:B-1----:R-:W-:Y:S01]  /*1cb0*/  LEA.HI.X.SX32 R13, R24, R7.reuse, 0x1, P2 ;  /* 0x00000007180d7211 */ /* 0x082fe200010f0eff */
[----:B------:R-:W-:Y:S01]  /*1cc0*/  IMAD R24, R30, 0x4, R19 ;  /* 0x000000041e187824 */ /* 0x000fe200078e0213 */
[CC--:B------:R-:W-:Y:S02]  /*1cd0*/  LEA R18, P2, R19.reuse, R8.reuse, 0x1 ;  /* 0x0000000813127211 */ /* 0x0c0fe400078408ff */
[----:B------:R-:W-:Y:S01]  /*1ce0*/  PRMT R4, R4, 0x7632, R4 ;  /* 0x0000763204047816 */ /* 0x000fe20000000004 */
[----:B------:R-:W-:Y:S01]  /*1cf0*/  IMAD R22, R30, 0x4, R24 ;  /* 0x000000041e167824 */ /* 0x000fe200078e0218 */
[----:B------:R-:W-:Y:S01]  /*1d00*/  LEA.HI.X.SX32 R19, R19, R7, 0x1, P2 ;  /* 0x0000000713137211 */ /* 0x000fe200010f0eff */
[----:B------:R0:W-:Y:S01]  /*1d10*/  @P5 STG.E.U16 [R12.64], R3 ;  /* 0x000000030c005986 */ /* 0x0001e2000c101506 */
[----:B------:R-:W-:Y:S02]  /*1d20*/  ISETP.LT.AND P2, PT, R0, c[0x0][0x17c], !P0 ;  /* 0x00005f0000007a0c */ /* 0x000fe40004741270 */
[----:B------:R-:W-:Y:S01]  /*1d30*/  LEA R20, P6, R24, R8, 0x1 ;  /* 0x0000000818147211 */ /* 0x000fe200078c08ff */
[----:B------:R0:W-:Y:S01]  /*1d40*/  @P4 STG.E.U16 [R14.64], R4 ;  /* 0x000000040e004986 */ /* 0x0001e2000c101506 */
[----:B------:R-:W-:-:S02]  /*1d50*/  ISETP.LT.AND P0, PT, R2, c[0x0][0x17c], !P0 ;  /* 0x00005f0002007a0c */ /* 0x000fc40004701270 */
[-C--:B------:R-:W-:Y:S02]  /*1d60*/  LEA.HI.X.SX32 R21, R24, R7.reuse, 0x1, P6 ;  /* 0x0000000718157211 */ /* 0x080fe400030f0eff */
[----:B------:R-:W-:Y:S02]  /*1d70*/  LEA R6, P6, R22, R8, 0x1 ;  /* 0x0000000816067211 */ /* 0x000fe400078c08ff */
[----:B------:R-:W-:Y:S02]  /*1d80*/  PRMT R8, R5, 0x7632, R8 ;  /* 0x0000763205087816 */ /* 0x000fe40000000008 */
[----:B------:R-:W-:Y:S02]  /*1d90*/  PRMT R9, R9, 0x7632, R9 ;  /* 0x0000763209097816 */ /* 0x000fe40000000009 */
[----:B------:R-:W-:Y:S01]  /*1da0*/  PRMT R10, R10, 0x7632, R10 ;  /* 0x000076320a0a7816 */ /* 0x000fe2000000000a */
[----:B------:R0:W-:Y:S01]  /*1db0*/  @P3 STG.E.U16 [R16.64], R8 ;  /* 0x0000000810003986 */ /* 0x0001e2000c101506 */
[----:B------:R-:W-:-:S03]  /*1dc0*/  LEA.HI.X.SX32 R7, R22, R7, 0x1, P6 ;  /* 0x0000000716077211 */ /* 0x000fc600030f0eff */
[----:B------:R0:W-:Y:S04]  /*1dd0*/  @P2 STG.E.U16 [R18.64], R9 ;  /* 0x0000000912002986 */ /* 0x0001e8000c101506 */
[----:B------:R0:W-:Y:S01]  /*1de0*/  @P1 STG.E.U16 [R20.64], R10 ;  /* 0x0000000a14001986 */ /* 0x0001e2000c101506 */
[----:B------:R-:W-:Y:S05]  /*1df0*/  @!P0 EXIT ;  /* 0x000000000000894d */ /* 0x000fea0003800000 */
[----:B0-----:R-:W-:-:S05]  /*1e00*/  PRMT R3, R11, 0x7632, R3 ;  /* 0x000076320b037816 */ /* 0x001fca0000000003 */
[----:B------:R-:W-:Y:S01]  /*1e10*/  STG.E.U16 [R6.64], R3 ;  /* 0x0000000306007986 */ /* 0x000fe2000c101506 */
[----:B------:R-:W-:Y:S05]  /*1e20*/  EXIT ;  /* 0x000000000000794d */ /* 0x000fea0003800000 */
.L_x_3:
[----:B------:R-:W-:-:S00]  /*1e30*/  BRA `(.L_x_3) ;  /* 0xfffffff000007947 */ /* 0x000fc0000383ffff */
[----:B------:R-:W-:-:S00]  /*1e40*/  NOP ;  /* 0x0000000000007918 */ /* 0x000fc00000000000 */
        /* <DEDUP_REMOVED lines=11> */
.L_x_4:


//--------------------- .nv.shared.matmul_kernel  --------------------------
	.section	.nv.shared.matmul_kernel,"aw",@nobits
	.sectionflags	@""
	.align	16
